	.target	sm_90a

	.elftype	@"ET_EXEC"


//--------------------- .note.nv.tkinfo           --------------------------
	.section	.note.nv.tkinfo,"",@"SHT_NOTE"
	.sectionflags	@"SHF_NOTE_NV_TKINFO"
	.tkinfo
        /*0018*/ 	.word	0x00000002
        /*0030*/ 	.string	""
        /*0030*/ 	.string	"ptxas"
        /*0030*/ 	.string	"Cuda compilation tools, release 13.0, V13.0.88"
        /*0030*/ 	.string	"Build cuda_13.0.r13.0/compiler.36424714_0"
        /*0030*/ 	.string	"-arch sm_90a -m 64 "



//--------------------- .note.nv.cuinfo           --------------------------
	.section	.note.nv.cuinfo,"",@"SHT_NOTE"
	.sectionflags	@"SHF_NOTE_NV_CUINFO"
        /*0018*/ 	.short	0x0002
        /*001a*/ 	.short	0x005a
        /*001c*/ 	.short	0x0082
	.zero		2


//--------------------- .nv.info                  --------------------------
	.section	.nv.info,"",@"SHT_CUDA_INFO"
	.align	4


	//----- nvinfo : EIATTR_REGCOUNT
	.align		4
        /*0000*/ 	.byte	0x04, 0x2f
        /*0002*/ 	.short	(.L_12 - .L_11)
	.align		4
.L_11:
        /*0004*/ 	.word	index@(_ZN7cutlass13device_kernelINS_4gemm6kernel13GemmUniversalIN4cute5tupleIJiiiiEEENS1_10collective13CollectiveMmaINS1_37MainloopSm90TmaGmmaWarpSpecializedFP8ILi4ENS5_IJNS4_1CILi2EEESB_NSA_ILi1EEEEEENS1_35KernelTmaWarpSpecializedCooperativeEEENS5_IJNSA_ILi256EEENSA_ILi64EEENSA_ILi128EEEEEENS_12float_e5m2_tENS5_IJlSC_lEEESK_SL_NS4_8TiledMMAINS4_8MMA_AtomIJNS4_4SM904GMMA30MMA_64x64x32_F32E5M2E5M2_SS_TNILNSP_7ScaleInE1ELSR_1EEEEEENS4_6LayoutINS5_IJSB_SC_SC_EEENS5_IJSC_NSA_ILi0EEESW_EEEEENS5_IJNS4_10UnderscoreESZ_SZ_EEEEENS4_23SM90_TMA_LOAD_MULTICASTENS4_14ComposedLayoutINS4_7SwizzleILi3ELi4ELi3EEENS4_18smem_ptr_flag_bitsILi8EEENSU_INS5_IJNSA_ILi8EEESI_EEENS5_IJSI_SC_EEEEEEEvNS4_8identityES12_S1C_vS1D_EENS_8epilogue10collective6detail29Sm90TmaWarpSpecializedAdapterINS1G_15DefaultEpilogueISK_SL_SL_NS1F_6thread17LinearCombinationISK_Li1EffLNS1K_9ScaleType4KindE0ELNS_15FloatRoundStyleE2ESK_EENS1_15EpilogueDefaultEEEEEvvEEEEvNT_6ParamsE)
        /*0008*/ 	.word	0x000000a8


	//----- nvinfo : EIATTR_FRAME_SIZE
	.align		4
.L_12:
        /*000c*/ 	.byte	0x04, 0x11
        /*000e*/ 	.short	(.L_14 - .L_13)
	.align		4
.L_13:
        /*0010*/ 	.word	index@(_ZN7cutlass13device_kernelINS_4gemm6kernel13GemmUniversalIN4cute5tupleIJiiiiEEENS1_10collective13CollectiveMmaINS1_37MainloopSm90TmaGmmaWarpSpecializedFP8ILi4ENS5_IJNS4_1CILi2EEESB_NSA_ILi1EEEEEENS1_35KernelTmaWarpSpecializedCooperativeEEENS5_IJNSA_ILi256EEENSA_ILi64EEENSA_ILi128EEEEEENS_12float_e5m2_tENS5_IJlSC_lEEESK_SL_NS4_8TiledMMAINS4_8MMA_AtomIJNS4_4SM904GMMA30MMA_64x64x32_F32E5M2E5M2_SS_TNILNSP_7ScaleInE1ELSR_1EEEEEENS4_6LayoutINS5_IJSB_SC_SC_EEENS5_IJSC_NSA_ILi0EEESW_EEEEENS5_IJNS4_10UnderscoreESZ_SZ_EEEEENS4_23SM90_TMA_LOAD_MULTICASTENS4_14ComposedLayoutINS4_7SwizzleILi3ELi4ELi3EEENS4_18smem_ptr_flag_bitsILi8EEENSU_INS5_IJNSA_ILi8EEESI_EEENS5_IJSI_SC_EEEEEEEvNS4_8identityES12_S1C_vS1D_EENS_8epilogue10collective6detail29Sm90TmaWarpSpecializedAdapterINS1G_15DefaultEpilogueISK_SL_SL_NS1F_6thread17LinearCombinationISK_Li1EffLNS1K_9ScaleType4KindE0ELNS_15FloatRoundStyleE2ESK_EENS1_15EpilogueDefaultEEEEEvvEEEEvNT_6ParamsE)
        /*0014*/ 	.word	0x00000000


	//----- nvinfo : EIATTR_MIN_STACK_SIZE
	.align		4
.L_14:
        /*0018*/ 	.byte	0x04, 0x12
        /*001a*/ 	.short	(.L_16 - .L_15)
	.align		4
.L_15:
        /*001c*/ 	.word	index@(_ZN7cutlass13device_kernelINS_4gemm6kernel13GemmUniversalIN4cute5tupleIJiiiiEEENS1_10collective13CollectiveMmaINS1_37MainloopSm90TmaGmmaWarpSpecializedFP8ILi4ENS5_IJNS4_1CILi2EEESB_NSA_ILi1EEEEEENS1_35KernelTmaWarpSpecializedCooperativeEEENS5_IJNSA_ILi256EEENSA_ILi64EEENSA_ILi128EEEEEENS_12float_e5m2_tENS5_IJlSC_lEEESK_SL_NS4_8TiledMMAINS4_8MMA_AtomIJNS4_4SM904GMMA30MMA_64x64x32_F32E5M2E5M2_SS_TNILNSP_7ScaleInE1ELSR_1EEEEEENS4_6LayoutINS5_IJSB_SC_SC_EEENS5_IJSC_NSA_ILi0EEESW_EEEEENS5_IJNS4_10UnderscoreESZ_SZ_EEEEENS4_23SM90_TMA_LOAD_MULTICASTENS4_14ComposedLayoutINS4_7SwizzleILi3ELi4ELi3EEENS4_18smem_ptr_flag_bitsILi8EEENSU_INS5_IJNSA_ILi8EEESI_EEENS5_IJSI_SC_EEEEEEEvNS4_8identityES12_S1C_vS1D_EENS_8epilogue10collective6detail29Sm90TmaWarpSpecializedAdapterINS1G_15DefaultEpilogueISK_SL_SL_NS1F_6thread17LinearCombinationISK_Li1EffLNS1K_9ScaleType4KindE0ELNS_15FloatRoundStyleE2ESK_EENS1_15EpilogueDefaultEEEEEvvEEEEvNT_6ParamsE)
        /*0020*/ 	.word	0x00000000
.L_16:


//--------------------- .nv.compat                --------------------------
	.section	.nv.compat,"",@"SHT_CUDA_COMPAT_INFO"
	.align	4
        /*0000*/ 	.byte	0x02, 0x09, 0x01, 0x00, 0x02, 0x02, 0x04, 0x00, 0x02, 0x05, 0x05, 0x00, 0x03, 0x07, 0x01, 0x01
        /*0010*/ 	.byte	0x02, 0x03, 0x01, 0x00, 0x02, 0x06, 0x01, 0x00, 0x04, 0x0b, 0x08, 0x00, 0x00, 0x00, 0x00, 0x00
        /*0020*/ 	.byte	0x00, 0x00, 0x00, 0x00


//--------------------- .nv.info._ZN7cutlass13device_kernelINS_4gemm6kernel13GemmUniversalIN4cute5tupleIJiiiiEEENS1_10collective13CollectiveMmaINS1_37MainloopSm90TmaGmmaWarpSpecializedFP8ILi4ENS5_IJNS4_1CILi2EEESB_NSA_ILi1EEEEEENS1_35KernelTmaWarpSpecializedCooperativeEEENS5_IJNSA_ILi256EEENSA_ILi64EEENSA_ILi128EEEEEENS_12float_e5m2_tENS5_IJlSC_lEEESK_SL_NS4_8TiledMMAINS4_8MMA_AtomIJNS4_4SM904GMMA30MMA_64x64x32_F32E5M2E5M2_SS_TNILNSP_7ScaleInE1ELSR_1EEEEEENS4_6LayoutINS5_IJSB_SC_SC_EEENS5_IJSC_NSA_ILi0EEESW_EEEEENS5_IJNS4_10UnderscoreESZ_SZ_EEEEENS4_23SM90_TMA_LOAD_MULTICASTENS4_14ComposedLayoutINS4_7SwizzleILi3ELi4ELi3EEENS4_18smem_ptr_flag_bitsILi8EEENSU_INS5_IJNSA_ILi8EEESI_EEENS5_IJSI_SC_EEEEEEEvNS4_8identityES12_S1C_vS1D_EENS_8epilogue10collective6detail29Sm90TmaWarpSpecializedAdapterINS1G_15DefaultEpilogueISK_SL_SL_NS1F_6thread17LinearCombinationISK_Li1EffLNS1K_9ScaleType4KindE0ELNS_15FloatRoundStyleE2ESK_EENS1_15EpilogueDefaultEEEEEvvEEEEvNT_6ParamsE --------------------------
	.section	.nv.info._ZN7cutlass13device_kernelINS_4gemm6kernel13GemmUniversalIN4cute5tupleIJiiiiEEENS1_10collective13CollectiveMmaINS1_37MainloopSm90TmaGmmaWarpSpecializedFP8ILi4ENS5_IJNS4_1CILi2EEESB_NSA_ILi1EEEEEENS1_35KernelTmaWarpSpecializedCooperativeEEENS5_IJNSA_ILi256EEENSA_ILi64EEENSA_ILi128EEEEEENS_12float_e5m2_tENS5_IJlSC_lEEESK_SL_NS4_8TiledMMAINS4_8MMA_AtomIJNS4_4SM904GMMA30MMA_64x64x32_F32E5M2E5M2_SS_TNILNSP_7ScaleInE1ELSR_1EEEEEENS4_6LayoutINS5_IJSB_SC_SC_EEENS5_IJSC_NSA_ILi0EEESW_EEEEENS5_IJNS4_10UnderscoreESZ_SZ_EEEEENS4_23SM90_TMA_LOAD_MULTICASTENS4_14ComposedLayoutINS4_7SwizzleILi3ELi4ELi3EEENS4_18smem_ptr_flag_bitsILi8EEENSU_INS5_IJNSA_ILi8EEESI_EEENS5_IJSI_SC_EEEEEEEvNS4_8identityES12_S1C_vS1D_EENS_8epilogue10collective6detail29Sm90TmaWarpSpecializedAdapterINS1G_15DefaultEpilogueISK_SL_SL_NS1F_6thread17LinearCombinationISK_Li1EffLNS1K_9ScaleType4KindE0ELNS_15FloatRoundStyleE2ESK_EENS1_15EpilogueDefaultEEEEEvvEEEEvNT_6ParamsE,"",@"SHT_CUDA_INFO"
	.sectionflags	@""
	.align	4


	//----- nvinfo : EIATTR_CUDA_API_VERSION
	.align		4
        /*0000*/ 	.byte	0x04, 0x37
        /*0002*/ 	.short	(.L_18 - .L_17)
.L_17:
        /*0004*/ 	.word	0x00000082


	//----- nvinfo : EIATTR_KPARAM_INFO
	.align		4
.L_18:
        /*0008*/ 	.byte	0x04, 0x17
        /*000a*/ 	.short	(.L_20 - .L_19)
.L_19:
        /*000c*/ 	.word	0x00000000
        /*0010*/ 	.short	0x0000
        /*0012*/ 	.short	0x0070
        /*0014*/ 	.byte	0x00, 0xf0, 0x01, 0x10


	//----- nvinfo : EIATTR_SPARSE_MMA_MASK
	.align		4
.L_20:
        /*0018*/ 	.byte	0x03, 0x50
        /*001a*/ 	.short	0x0000


	//----- nvinfo : EIATTR_MAXREG_COUNT
	.align		4
        /*001c*/ 	.byte	0x03, 0x1b
        /*001e*/ 	.short	0x00a8


	//----- nvinfo : EIATTR_NUM_BARRIERS
	.align		4
        /*0020*/ 	.byte	0x02, 0x4c
        /*0022*/ 	.byte	0x01
	.zero		1


	//----- nvinfo : EIATTR_MERCURY_ISA_VERSION
	.align		4
        /*0024*/ 	.byte	0x03, 0x5f
        /*0026*/ 	.short	0x0101


	//----- nvinfo : EIATTR_INT_WARP_WIDE_INSTR_OFFSETS
	.align		4
        /*0028*/ 	.byte	0x04, 0x31
        /*002a*/ 	.short	(.L_22 - .L_21)


	//   ....[0]....
.L_21:
        /*002c*/ 	.word	0x000004a0


	//   ....[1]....
        /*0030*/ 	.word	0x000004d0


	//   ....[2]....
        /*0034*/ 	.word	0x00000650


	//   ....[3]....
        /*0038*/ 	.word	0x000030f0


	//----- nvinfo : EIATTR_COOP_GROUP_MASK_REGIDS
	.align		4
.L_22:
        /*003c*/ 	.byte	0x04, 0x29
        /*003e*/ 	.short	(.L_24 - .L_23)


	//   ....[0]....
.L_23:
        /*0040*/ 	.word	0xffffffff


	//   ....[1]....
        /*0044*/ 	.word	0xffffffff


	//   ....[2]....
        /*0048*/ 	.word	0xffffffff


	//   ....[3]....
        /*004c*/ 	.word	0xffffffff


	//   ....[4]....
        /*0050*/ 	.word	0xffffffff


	//   ....[5]....
        /*0054*/ 	.word	0xffffffff


	//----- nvinfo : EIATTR_COOP_GROUP_INSTR_OFFSETS
	.align		4
.L_24:
        /*0058*/ 	.byte	0x04, 0x28
        /*005a*/ 	.short	(.L_26 - .L_25)


	//   ....[0]....
.L_25:
        /*005c*/ 	.word	0x00000060


	//   ....[1]....
        /*0060*/ 	.word	0x00000070


	//   ....[2]....
        /*0064*/ 	.word	0x00000130


	//   ....[3]....
        /*0068*/ 	.word	0x000002d0


	//   ....[4]....
        /*006c*/ 	.word	0x000007f0


	//   ....[5]....
        /*0070*/ 	.word	0x00001270


	//----- nvinfo : EIATTR_REG_RECONFIG
	.align		4
.L_26:
        /*0074*/ 	.byte	0x01, 0x54
	.zero		2


	//----- nvinfo : EIATTR_MBARRIER_INSTR_OFFSETS
	.align		4
        /*0078*/ 	.byte	0x04, 0x39
        /*007a*/ 	.short	(.L_28 - .L_27)


	//   ....[0]....
.L_27:
        /*007c*/ 	.word	0x00000230
        /*0080*/ 	.word	0x000000ff
        /*0084*/ 	.word	0x00000000
        /*0088*/ 	.short	0x0100
        /*008a*/ 	.byte	0x08
	.zero		1


	//   ....[1]....
        /*008c*/ 	.word	0x00000240
        /*0090*/ 	.word	0x000000ff
        /*0094*/ 	.word	0x00000020
        /*0098*/ 	.short	0x0100
        /*009a*/ 	.byte	0x08
	.zero		1


	//   ....[2]....
        /*009c*/ 	.word	0x00000250
        /*00a0*/ 	.word	0x000000ff
        /*00a4*/ 	.word	0x00000008
        /*00a8*/ 	.short	0x0100
        /*00aa*/ 	.byte	0x08
	.zero		1


	//   ....[3]....
        /*00ac*/ 	.word	0x00000260
        /*00b0*/ 	.word	0x000000ff
        /*00b4*/ 	.word	0x00000028
        /*00b8*/ 	.short	0x0100
        /*00ba*/ 	.byte	0x08
	.zero		1


	//   ....[4]....
        /*00bc*/ 	.word	0x00000270
        /*00c0*/ 	.word	0x000000ff
        /*00c4*/ 	.word	0x00000010
        /*00c8*/ 	.short	0x0100
        /*00ca*/ 	.byte	0x08
	.zero		1


	//   ....[5]....
        /*00cc*/ 	.word	0x00000280
        /*00d0*/ 	.word	0x000000ff
        /*00d4*/ 	.word	0x00000030
        /*00d8*/ 	.short	0x0100
        /*00da*/ 	.byte	0x08
	.zero		1


	//   ....[6]....
        /*00dc*/ 	.word	0x00000290
        /*00e0*/ 	.word	0x000000ff
        /*00e4*/ 	.word	0x00000018
        /*00e8*/ 	.short	0x0100
        /*00ea*/ 	.byte	0x08
	.zero		1


	//   ....[7]....
        /*00ec*/ 	.word	0x000002a0
        /*00f0*/ 	.word	0x000000ff
        /*00f4*/ 	.word	0x00000038
        /*00f8*/ 	.short	0x0100
        /*00fa*/ 	.byte	0x08
	.zero		1


	//   ....[8]....
        /*00fc*/ 	.word	0x000006e0
        /*0100*/ 	.word	0x000000ff
        /*0104*/ 	.word	0x00000050
        /*0108*/ 	.short	0x0100
        /*010a*/ 	.byte	0x06
	.zero		1


	//   ....[9]....
        /*010c*/ 	.word	0x00000780
        /*0110*/ 	.word	0x000000ff
        /*0114*/ 	.word	0x00000058
        /*0118*/ 	.short	0x0100
        /*011a*/ 	.byte	0x06
	.zero		1


	//   ....[10]....
        /*011c*/ 	.word	0x000017a0
        /*0120*/ 	.word	0x000000ff
        /*0124*/ 	.word	0x00000000
        /*0128*/ 	.short	0x010a
        /*012a*/ 	.byte	0x06
	.zero		1


	//   ....[11]....
        /*012c*/ 	.word	0x000017e0
        /*0130*/ 	.word	0x000000ff
        /*0134*/ 	.word	0x00000000
        /*0138*/ 	.short	0x010a
        /*013a*/ 	.byte	0x06
	.zero		1


	//   ....[12]....
        /*013c*/ 	.word	0x000022d0
        /*0140*/ 	.word	0x000000ff
        /*0144*/ 	.word	0x00000000
        /*0148*/ 	.short	0x010a
        /*014a*/ 	.byte	0x0d
	.zero		1


	//   ....[13]....
        /*014c*/ 	.word	0x00002310
        /*0150*/ 	.word	0x000000ff
        /*0154*/ 	.word	0x00000000
        /*0158*/ 	.short	0x010a
        /*015a*/ 	.byte	0x0d
	.zero		1


	//   ....[14]....
        /*015c*/ 	.word	0x00002b00
        /*0160*/ 	.word	0x0000000e
        /*0164*/ 	.word	0x00000000
        /*0168*/ 	.short	0x0101
        /*016a*/ 	.byte	0x3f
	.zero		1


	//   ....[15]....
        /*016c*/ 	.word	0x00003170
        /*0170*/ 	.word	0x0000000c
        /*0174*/ 	.word	0x00000000
        /*0178*/ 	.short	0x0101
        /*017a*/ 	.byte	0x3f
	.zero		1


	//   ....[16]....
        /*017c*/ 	.word	0x00008cd0
        /*0180*/ 	.word	0x00000013
        /*0184*/ 	.word	0x00000020
        /*0188*/ 	.short	0x010a
        /*018a*/ 	.byte	0x3f
	.zero		1


	//   ....[17]....
        /*018c*/ 	.word	0x000090a0
        /*0190*/ 	.word	0x00000006
        /*0194*/ 	.word	0x00000058
        /*0198*/ 	.short	0x0101
        /*019a*/ 	.byte	0x3f
	.zero		1


	//   ....[18]....
        /*019c*/ 	.word	0x000097a0
        /*01a0*/ 	.word	0x00000005
        /*01a4*/ 	.word	0x00000000
        /*01a8*/ 	.short	0x010a
        /*01aa*/ 	.byte	0x3f
	.zero		1


	//   ....[19]....
        /*01ac*/ 	.word	0x00009820
        /*01b0*/ 	.word	0x00000007
        /*01b4*/ 	.word	0x00000000
        /*01b8*/ 	.short	0x010a
        /*01ba*/ 	.byte	0x3f
	.zero		1


	//   ....[20]....
        /*01bc*/ 	.word	0x000098b0
        /*01c0*/ 	.word	0x00000006
        /*01c4*/ 	.word	0x00000000
        /*01c8*/ 	.short	0x010a
        /*01ca*/ 	.byte	0x3f
	.zero		1


	//   ....[21]....
        /*01cc*/ 	.word	0x00009940
        /*01d0*/ 	.word	0x00000003
        /*01d4*/ 	.word	0x00000000
        /*01d8*/ 	.short	0x010a
        /*01da*/ 	.byte	0x3f
	.zero		1


	//   ....[22]....
        /*01dc*/ 	.word	0x000099b0
        /*01e0*/ 	.word	0x0000000d
        /*01e4*/ 	.word	0x00000000
        /*01e8*/ 	.short	0x010a
        /*01ea*/ 	.byte	0x3f
	.zero		1


	//   ....[23]....
        /*01ec*/ 	.word	0x00009a10
        /*01f0*/ 	.word	0x0000000f
        /*01f4*/ 	.word	0x00000000
        /*01f8*/ 	.short	0x010a
        /*01fa*/ 	.byte	0x3f
	.zero		1


	//   ....[24]....
        /*01fc*/ 	.word	0x00009ae0
        /*0200*/ 	.word	0x00000013
        /*0204*/ 	.word	0x00000020
        /*0208*/ 	.short	0x010a
        /*020a*/ 	.byte	0x3f
	.zero		1


	//   ....[25]....
        /*020c*/ 	.word	0x00009bb0
        /*0210*/ 	.word	0x00000005
        /*0214*/ 	.word	0x00000000
        /*0218*/ 	.short	0x010a
        /*021a*/ 	.byte	0x3f
	.zero		1


	//   ....[26]....
        /*021c*/ 	.word	0x00009c00
        /*0220*/ 	.word	0x00000007
        /*0224*/ 	.word	0x00000000
        /*0228*/ 	.short	0x010a
        /*022a*/ 	.byte	0x3f
	.zero		1


	//   ....[27]....
        /*022c*/ 	.word	0x00009c50
        /*0230*/ 	.word	0x00000006
        /*0234*/ 	.word	0x00000000
        /*0238*/ 	.short	0x010a
        /*023a*/ 	.byte	0x3f
	.zero		1


	//----- nvinfo : EIATTR_NUM_MBARRIERS
	.align		4
.L_28:
        /*023c*/ 	.byte	0x03, 0x38
        /*023e*/ 	.short	0x000a


	//----- nvinfo : EIATTR_EXIT_INSTR_OFFSETS
	.align		4
        /*0240*/ 	.byte	0x04, 0x1c
        /*0242*/ 	.short	(.L_30 - .L_29)


	//   ....[0]....
.L_29:
        /*0244*/ 	.word	0x00000950


	//   ....[1]....
        /*0248*/ 	.word	0x00001140


	//   ....[2]....
        /*024c*/ 	.word	0x00008310


	//   ....[3]....
        /*0250*/ 	.word	0x00008870


	//   ....[4]....
        /*0254*/ 	.word	0x00009990


	//----- nvinfo : EIATTR_MAX_THREADS
	.align		4
.L_30:
        /*0258*/ 	.byte	0x04, 0x05
        /*025a*/ 	.short	(.L_32 - .L_31)
.L_31:
        /*025c*/ 	.word	0x00000180
        /*0260*/ 	.word	0x00000001
        /*0264*/ 	.word	0x00000001


	//----- nvinfo : EIATTR_CRS_STACK_SIZE
	.align		4
.L_32:
        /*0268*/ 	.byte	0x04, 0x1e
        /*026a*/ 	.short	(.L_34 - .L_33)
.L_33:
        /*026c*/ 	.word	0x00000000


	//----- nvinfo : EIATTR_CBANK_PARAM_SIZE
	.align		4
.L_34:
        /*0270*/ 	.byte	0x03, 0x19
        /*0272*/ 	.short	0x0470


	//----- nvinfo : EIATTR_PARAM_CBANK
	.align		4
        /*0274*/ 	.byte	0x04, 0x0a
        /*0276*/ 	.short	(.L_36 - .L_35)
	.align		4
.L_35:
        /*0278*/ 	.word	index@(.nv.constant0._ZN7cutlass13device_kernelINS_4gemm6kernel13GemmUniversalIN4cute5tupleIJiiiiEEENS1_10collective13CollectiveMmaINS1_37MainloopSm90TmaGmmaWarpSpecializedFP8ILi4ENS5_IJNS4_1CILi2EEESB_NSA_ILi1EEEEEENS1_35KernelTmaWarpSpecializedCooperativeEEENS5_IJNSA_ILi256EEENSA_ILi64EEENSA_ILi128EEEEEENS_12float_e5m2_tENS5_IJlSC_lEEESK_SL_NS4_8TiledMMAINS4_8MMA_AtomIJNS4_4SM904GMMA30MMA_64x64x32_F32E5M2E5M2_SS_TNILNSP_7ScaleInE1ELSR_1EEEEEENS4_6LayoutINS5_IJSB_SC_SC_EEENS5_IJSC_NSA_ILi0EEESW_EEEEENS5_IJNS4_10UnderscoreESZ_SZ_EEEEENS4_23SM90_TMA_LOAD_MULTICASTENS4_14ComposedLayoutINS4_7SwizzleILi3ELi4ELi3EEENS4_18smem_ptr_flag_bitsILi8EEENSU_INS5_IJNSA_ILi8EEESI_EEENS5_IJSI_SC_EEEEEEEvNS4_8identityES12_S1C_vS1D_EENS_8epilogue10collective6detail29Sm90TmaWarpSpecializedAdapterINS1G_15DefaultEpilogueISK_SL_SL_NS1F_6thread17LinearCombinationISK_Li1EffLNS1K_9ScaleType4KindE0ELNS_15FloatRoundStyleE2ESK_EENS1_15EpilogueDefaultEEEEEvvEEEEvNT_6ParamsE)
        /*027c*/ 	.short	0x0210
        /*027e*/ 	.short	0x0470


	//----- nvinfo : EIATTR_SW_WAR
	.align		4
.L_36:
        /*0280*/ 	.byte	0x04, 0x36
        /*0282*/ 	.short	(.L_38 - .L_37)
.L_37:
        /*0284*/ 	.word	0x00000008
.L_38:


//--------------------- .nv.callgraph             --------------------------
	.section	.nv.callgraph,"",@"SHT_CUDA_CALLGRAPH"
	.align	4
	.sectionentsize	8
	.align		4
        /*0000*/ 	.word	0x00000000
	.align		4
        /*0004*/ 	.word	0xffffffff
	.align		4
        /*0008*/ 	.word	0x00000000
	.align		4
        /*000c*/ 	.word	0xfffffffe
	.align		4
        /*0010*/ 	.word	0x00000000
	.align		4
        /*0014*/ 	.word	0xfffffffd
	.align		4
        /*0018*/ 	.word	0x00000000
	.align		4
        /*001c*/ 	.word	0xfffffffc


//--------------------- .nv.constant4             --------------------------
	.section	.nv.constant4,"a",@progbits
	.align	8
	.align		8
.nv.constant4:
        /*0000*/ 	.dword	_ZN39_INTERNAL_6e0480fe_4_k_cu_b40a544d_54974cuda3std3__45__cpo5beginE
	.align		8
        /*0008*/ 	.dword	_ZN39_INTERNAL_6e0480fe_4_k_cu_b40a544d_54974cuda3std3__45__cpo3endE
	.align		8
        /*0010*/ 	.dword	_ZN39_INTERNAL_6e0480fe_4_k_cu_b40a544d_54974cuda3std3__45__cpo6cbeginE
	.align		8
        /*0018*/ 	.dword	_ZN39_INTERNAL_6e0480fe_4_k_cu_b40a544d_54974cuda3std3__45__cpo4cendE
	.align		8
        /*0020*/ 	.dword	_ZN39_INTERNAL_6e0480fe_4_k_cu_b40a544d_54974cuda3std3__441_GLOBAL__N__6e0480fe_4_k_cu_b40a544d_54976ignoreE
	.align		8
        /*0028*/ 	.dword	_ZN39_INTERNAL_6e0480fe_4_k_cu_b40a544d_54974cuda3std3__419piecewise_constructE
	.align		8
        /*0030*/ 	.dword	_ZN39_INTERNAL_6e0480fe_4_k_cu_b40a544d_54974cuda3std3__48in_placeE
	.align		8
        /*0038*/ 	.dword	_ZN39_INTERNAL_6e0480fe_4_k_cu_b40a544d_54974cuda3std6ranges3__45__cpo4swapE
	.align		8
        /*0040*/ 	.dword	_ZN39_INTERNAL_6e0480fe_4_k_cu_b40a544d_54974cuda3std6ranges3__45__cpo9iter_moveE
	.align		8
        /*0048*/ 	.dword	_ZN39_INTERNAL_6e0480fe_4_k_cu_b40a544d_54974cute7productE
	.align		8
        /*0050*/ 	.dword	_ZN39_INTERNAL_6e0480fe_4_k_cu_b40a544d_54974cute1_E


//--------------------- .text._ZN7cutlass13device_kernelINS_4gemm6kernel13GemmUniversalIN4cute5tupleIJiiiiEEENS1_10collective13CollectiveMmaINS1_37MainloopSm90TmaGmmaWarpSpecializedFP8ILi4ENS5_IJNS4_1CILi2EEESB_NSA_ILi1EEEEEENS1_35KernelTmaWarpSpecializedCooperativeEEENS5_IJNSA_ILi256EEENSA_ILi64EEENSA_ILi128EEEEEENS_12float_e5m2_tENS5_IJlSC_lEEESK_SL_NS4_8TiledMMAINS4_8MMA_AtomIJNS4_4SM904GMMA30MMA_64x64x32_F32E5M2E5M2_SS_TNILNSP_7ScaleInE1ELSR_1EEEEEENS4_6LayoutINS5_IJSB_SC_SC_EEENS5_IJSC_NSA_ILi0EEESW_EEEEENS5_IJNS4_10UnderscoreESZ_SZ_EEEEENS4_23SM90_TMA_LOAD_MULTICASTENS4_14ComposedLayoutINS4_7SwizzleILi3ELi4ELi3EEENS4_18smem_ptr_flag_bitsILi8EEENSU_INS5_IJNSA_ILi8EEESI_EEENS5_IJSI_SC_EEEEEEEvNS4_8identityES12_S1C_vS1D_EENS_8epilogue10collective6detail29Sm90TmaWarpSpecializedAdapterINS1G_15DefaultEpilogueISK_SL_SL_NS1F_6thread17LinearCombinationISK_Li1EffLNS1K_9ScaleType4KindE0ELNS_15FloatRoundStyleE2ESK_EENS1_15EpilogueDefaultEEEEEvvEEEEvNT_6ParamsE --------------------------
	.section	.text._ZN7cutlass13device_kernelINS_4gemm6kernel13GemmUniversalIN4cute5tupleIJiiiiEEENS1_10collective13CollectiveMmaINS1_37MainloopSm90TmaGmmaWarpSpecializedFP8ILi4ENS5_IJNS4_1CILi2EEESB_NSA_ILi1EEEEEENS1_35KernelTmaWarpSpecializedCooperativeEEENS5_IJNSA_ILi256EEENSA_ILi64EEENSA_ILi128EEEEEENS_12float_e5m2_tENS5_IJlSC_lEEESK_SL_NS4_8TiledMMAINS4_8MMA_AtomIJNS4_4SM904GMMA30MMA_64x64x32_F32E5M2E5M2_SS_TNILNSP_7ScaleInE1ELSR_1EEEEEENS4_6LayoutINS5_IJSB_SC_SC_EEENS5_IJSC_NSA_ILi0EEESW_EEEEENS5_IJNS4_10UnderscoreESZ_SZ_EEEEENS4_23SM90_TMA_LOAD_MULTICASTENS4_14ComposedLayoutINS4_7SwizzleILi3ELi4ELi3EEENS4_18smem_ptr_flag_bitsILi8EEENSU_INS5_IJNSA_ILi8EEESI_EEENS5_IJSI_SC_EEEEEEEvNS4_8identityES12_S1C_vS1D_EENS_8epilogue10collective6detail29Sm90TmaWarpSpecializedAdapterINS1G_15DefaultEpilogueISK_SL_SL_NS1F_6thread17LinearCombinationISK_Li1EffLNS1K_9ScaleType4KindE0ELNS_15FloatRoundStyleE2ESK_EENS1_15EpilogueDefaultEEEEEvvEEEEvNT_6ParamsE,"ax",@progbits
	.align	128
.text._ZN7cutlass13device_kernelINS_4gemm6kernel13GemmUniversalIN4cute5tupleIJiiiiEEENS1_10collective13CollectiveMmaINS1_37MainloopSm90TmaGmmaWarpSpecializedFP8ILi4ENS5_IJNS4_1CILi2EEESB_NSA_ILi1EEEEEENS1_35KernelTmaWarpSpecializedCooperativeEEENS5_IJNSA_ILi256EEENSA_ILi64EEENSA_ILi128EEEEEENS_12float_e5m2_tENS5_IJlSC_lEEESK_SL_NS4_8TiledMMAINS4_8MMA_AtomIJNS4_4SM904GMMA30MMA_64x64x32_F32E5M2E5M2_SS_TNILNSP_7ScaleInE1ELSR_1EEEEEENS4_6LayoutINS5_IJSB_SC_SC_EEENS5_IJSC_NSA_ILi0EEESW_EEEEENS5_IJNS4_10UnderscoreESZ_SZ_EEEEENS4_23SM90_TMA_LOAD_MULTICASTENS4_14ComposedLayoutINS4_7SwizzleILi3ELi4ELi3EEENS4_18smem_ptr_flag_bitsILi8EEENSU_INS5_IJNSA_ILi8EEESI_EEENS5_IJSI_SC_EEEEEEEvNS4_8identityES12_S1C_vS1D_EENS_8epilogue10collective6detail29Sm90TmaWarpSpecializedAdapterINS1G_15DefaultEpilogueISK_SL_SL_NS1F_6thread17LinearCombinationISK_Li1EffLNS1K_9ScaleType4KindE0ELNS_15FloatRoundStyleE2ESK_EENS1_15EpilogueDefaultEEEEEvvEEEEvNT_6ParamsE:
        .type           _ZN7cutlass13device_kernelINS_4gemm6kernel13GemmUniversalIN4cute5tupleIJiiiiEEENS1_10collective13CollectiveMmaINS1_37MainloopSm90TmaGmmaWarpSpecializedFP8ILi4ENS5_IJNS4_1CILi2EEESB_NSA_ILi1EEEEEENS1_35KernelTmaWarpSpecializedCooperativeEEENS5_IJNSA_ILi256EEENSA_ILi64EEENSA_ILi128EEEEEENS_12float_e5m2_tENS5_IJlSC_lEEESK_SL_NS4_8TiledMMAINS4_8MMA_AtomIJNS4_4SM904GMMA30MMA_64x64x32_F32E5M2E5M2_SS_TNILNSP_7ScaleInE1ELSR_1EEEEEENS4_6LayoutINS5_IJSB_SC_SC_EEENS5_IJSC_NSA_ILi0EEESW_EEEEENS5_IJNS4_10UnderscoreESZ_SZ_EEEEENS4_23SM90_TMA_LOAD_MULTICASTENS4_14ComposedLayoutINS4_7SwizzleILi3ELi4ELi3EEENS4_18smem_ptr_flag_bitsILi8EEENSU_INS5_IJNSA_ILi8EEESI_EEENS5_IJSI_SC_EEEEEEEvNS4_8identityES12_S1C_vS1D_EENS_8epilogue10collective6detail29Sm90TmaWarpSpecializedAdapterINS1G_15DefaultEpilogueISK_SL_SL_NS1F_6thread17LinearCombinationISK_Li1EffLNS1K_9ScaleType4KindE0ELNS_15FloatRoundStyleE2ESK_EENS1_15EpilogueDefaultEEEEEvvEEEEvNT_6ParamsE,@function
        .size           _ZN7cutlass13device_kernelINS_4gemm6kernel13GemmUniversalIN4cute5tupleIJiiiiEEENS1_10collective13CollectiveMmaINS1_37MainloopSm90TmaGmmaWarpSpecializedFP8ILi4ENS5_IJNS4_1CILi2EEESB_NSA_ILi1EEEEEENS1_35KernelTmaWarpSpecializedCooperativeEEENS5_IJNSA_ILi256EEENSA_ILi64EEENSA_ILi128EEEEEENS_12float_e5m2_tENS5_IJlSC_lEEESK_SL_NS4_8TiledMMAINS4_8MMA_AtomIJNS4_4SM904GMMA30MMA_64x64x32_F32E5M2E5M2_SS_TNILNSP_7ScaleInE1ELSR_1EEEEEENS4_6LayoutINS5_IJSB_SC_SC_EEENS5_IJSC_NSA_ILi0EEESW_EEEEENS5_IJNS4_10UnderscoreESZ_SZ_EEEEENS4_23SM90_TMA_LOAD_MULTICASTENS4_14ComposedLayoutINS4_7SwizzleILi3ELi4ELi3EEENS4_18smem_ptr_flag_bitsILi8EEENSU_INS5_IJNSA_ILi8EEESI_EEENS5_IJSI_SC_EEEEEEEvNS4_8identityES12_S1C_vS1D_EENS_8epilogue10collective6detail29Sm90TmaWarpSpecializedAdapterINS1G_15DefaultEpilogueISK_SL_SL_NS1F_6thread17LinearCombinationISK_Li1EffLNS1K_9ScaleType4KindE0ELNS_15FloatRoundStyleE2ESK_EENS1_15EpilogueDefaultEEEEEvvEEEEvNT_6ParamsE,(.L_x_204 - _ZN7cutlass13device_kernelINS_4gemm6kernel13GemmUniversalIN4cute5tupleIJiiiiEEENS1_10collective13CollectiveMmaINS1_37MainloopSm90TmaGmmaWarpSpecializedFP8ILi4ENS5_IJNS4_1CILi2EEESB_NSA_ILi1EEEEEENS1_35KernelTmaWarpSpecializedCooperativeEEENS5_IJNSA_ILi256EEENSA_ILi64EEENSA_ILi128EEEEEENS_12float_e5m2_tENS5_IJlSC_lEEESK_SL_NS4_8TiledMMAINS4_8MMA_AtomIJNS4_4SM904GMMA30MMA_64x64x32_F32E5M2E5M2_SS_TNILNSP_7ScaleInE1ELSR_1EEEEEENS4_6LayoutINS5_IJSB_SC_SC_EEENS5_IJSC_NSA_ILi0EEESW_EEEEENS5_IJNS4_10UnderscoreESZ_SZ_EEEEENS4_23SM90_TMA_LOAD_MULTICASTENS4_14ComposedLayoutINS4_7SwizzleILi3ELi4ELi3EEENS4_18smem_ptr_flag_bitsILi8EEENSU_INS5_IJNSA_ILi8EEESI_EEENS5_IJSI_SC_EEEEEEEvNS4_8identityES12_S1C_vS1D_EENS_8epilogue10collective6detail29Sm90TmaWarpSpecializedAdapterINS1G_15DefaultEpilogueISK_SL_SL_NS1F_6thread17LinearCombinationISK_Li1EffLNS1K_9ScaleType4KindE0ELNS_15FloatRoundStyleE2ESK_EENS1_15EpilogueDefaultEEEEEvvEEEEvNT_6ParamsE)
        .other          _ZN7cutlass13device_kernelINS_4gemm6kernel13GemmUniversalIN4cute5tupleIJiiiiEEENS1_10collective13CollectiveMmaINS1_37MainloopSm90TmaGmmaWarpSpecializedFP8ILi4ENS5_IJNS4_1CILi2EEESB_NSA_ILi1EEEEEENS1_35KernelTmaWarpSpecializedCooperativeEEENS5_IJNSA_ILi256EEENSA_ILi64EEENSA_ILi128EEEEEENS_12float_e5m2_tENS5_IJlSC_lEEESK_SL_NS4_8TiledMMAINS4_8MMA_AtomIJNS4_4SM904GMMA30MMA_64x64x32_F32E5M2E5M2_SS_TNILNSP_7ScaleInE1ELSR_1EEEEEENS4_6LayoutINS5_IJSB_SC_SC_EEENS5_IJSC_NSA_ILi0EEESW_EEEEENS5_IJNS4_10UnderscoreESZ_SZ_EEEEENS4_23SM90_TMA_LOAD_MULTICASTENS4_14ComposedLayoutINS4_7SwizzleILi3ELi4ELi3EEENS4_18smem_ptr_flag_bitsILi8EEENSU_INS5_IJNSA_ILi8EEESI_EEENS5_IJSI_SC_EEEEEEEvNS4_8identityES12_S1C_vS1D_EENS_8epilogue10collective6detail29Sm90TmaWarpSpecializedAdapterINS1G_15DefaultEpilogueISK_SL_SL_NS1F_6thread17LinearCombinationISK_Li1EffLNS1K_9ScaleType4KindE0ELNS_15FloatRoundStyleE2ESK_EENS1_15EpilogueDefaultEEEEEvvEEEEvNT_6ParamsE,@"STO_CUDA_ENTRY STV_DEFAULT"
_ZN7cutlass13device_kernelINS_4gemm6kernel13GemmUniversalIN4cute5tupleIJiiiiEEENS1_10collective13CollectiveMmaINS1_37MainloopSm90TmaGmmaWarpSpecializedFP8ILi4ENS5_IJNS4_1CILi2EEESB_NSA_ILi1EEEEEENS1_35KernelTmaWarpSpecializedCooperativeEEENS5_IJNSA_ILi256EEENSA_ILi64EEENSA_ILi128EEEEEENS_12float_e5m2_tENS5_IJlSC_lEEESK_SL_NS4_8TiledMMAINS4_8MMA_AtomIJNS4_4SM904GMMA30MMA_64x64x32_F32E5M2E5M2_SS_TNILNSP_7ScaleInE1ELSR_1EEEEEENS4_6LayoutINS5_IJSB_SC_SC_EEENS5_IJSC_NSA_ILi0EEESW_EEEEENS5_IJNS4_10UnderscoreESZ_SZ_EEEEENS4_23SM90_TMA_LOAD_MULTICASTENS4_14ComposedLayoutINS4_7SwizzleILi3ELi4ELi3EEENS4_18smem_ptr_flag_bitsILi8EEENSU_INS5_IJNSA_ILi8EEESI_EEENS5_IJSI_SC_EEEEEEEvNS4_8identityES12_S1C_vS1D_EENS_8epilogue10collective6detail29Sm90TmaWarpSpecializedAdapterINS1G_15DefaultEpilogueISK_SL_SL_NS1F_6thread17LinearCombinationISK_Li1EffLNS1K_9ScaleType4KindE0ELNS_15FloatRoundStyleE2ESK_EENS1_15EpilogueDefaultEEEEEvvEEEEvNT_6ParamsE:
[----:B------:R-:W-:Y:S01]  /*0000*/  LDC R1, c[0x0][0x28] ;  /* 0x00000a00ff017b82 */ /* 0x000fe20000000800 */
[----:B------:R-:W0:Y:S01]  /*0010*/  S2R R0, SR_TID.X ;  /* 0x0000000000007919 */ /* 0x000e220000002100 */
[----:B------:R-:W-:Y:S01]  /*0020*/  ELECT P0, URZ, PT ;  /* 0x00000000003f782f */ /* 0x000fe20003800000 */
[----:B------:R-:W-:Y:S01]  /*0030*/  BSSY B0, `(.L_x_0) ;  /* 0x000000f000007945 */ /* 0x000fe20003800000 */
[--C-:B0-----:R-:W-:Y:S02]  /*0040*/  SHF.R.U32.HI R2, RZ, 0x5, R0.reuse ;  /* 0x00000005ff027819 */ /* 0x101fe40000011600 */
[----:B------:R-:W-:-:S03]  /*0050*/  SHF.R.U32.HI R3, RZ, 0x7, R0 ;  /* 0x00000007ff037819 */ /* 0x000fc60000011600 */
[----:B------:R-:W0:Y:S04]  /*0060*/  SHFL.IDX PT, R7, R2, RZ, 0x1f ;  /* 0x00001fff02077589 */ /* 0x000e2800000e0000 */
[----:B------:R-:W1:Y:S01]  /*0070*/  SHFL.IDX PT, R3, R3, RZ, 0x1f ;  /* 0x00001fff03037589 */ /* 0x000e6200000e0000 */
[----:B0-----:R-:W-:-:S13]  /*0080*/  ISETP.NE.OR P0, PT, R7, RZ, !P0 ;  /* 0x000000ff0700720c */ /* 0x001fda0004705670 */
[----:B-1----:R-:W-:Y:S05]  /*0090*/  @P0 BRA `(.L_x_1) ;  /* 0x0000000000200947 */ /* 0x002fea0003800000 */
[----:B------:R-:W-:Y:S02]  /*00a0*/  ULDC.64 UR4, c[0x0][0x198] ;  /* 0x0000660000047ab9 */ /* 0x000fe40000000a00 */
[----:B------:R-:W-:Y:S02]  /*00b0*/  UIADD3 UR6, UP0, UR4, 0xf0, URZ ;  /* 0x000000f004067890 */ /* 0x000fe4000ff1e03f */
[----:B------:R-:W-:Y:S02]  /*00c0*/  UIADD3 UR4, UP1, UR4, 0x1f0, URZ ;  /* 0x000001f004047890 */ /* 0x000fe4000ff3e03f */
[----:B------:R-:W-:Y:S02]  /*00d0*/  UIADD3.X UR7, URZ, UR5, URZ, UP0, !UPT ;  /* 0x000000053f077290 */ /* 0x000fe400087fe43f */
[----:B------:R-:W-:-:S07]  /*00e0*/  UIADD3.X UR5, URZ, UR5, URZ, UP1, !UPT ;  /* 0x000000053f057290 */ /* 0x000fce0008ffe43f */
[----:B------:R0:W-:Y:S02]  /*00f0*/  UTMACCTL.PF [UR6] ;  /* 0x00000000060079b9 */ /* 0x0001e40008040000 */
[----:B------:R0:W-:Y:S02]  /*0100*/  UTMACCTL.PF [UR4] ;  /* 0x00000000040079b9 */ /* 0x0001e40008040000 */
[----:B0-----:R-:W-:Y:S01]  /*0110*/  NOP ;  /* 0x0000000000007918 */ /* 0x001fe20000000000 */
.L_x_1:
[----:B------:R-:W-:Y:S05]  /*0120*/  BSYNC B0 ;  /* 0x0000000000007941 */ /* 0x000fea0003800000 */
.L_x_0:
[----:B------:R-:W0:Y:S02]  /*0130*/  SHFL.IDX PT, R4, R2, RZ, 0x1f ;  /* 0x00001fff02047589 */ /* 0x000e2400000e0000 */
[----:B0-----:R-:W-:-:S13]  /*0140*/  ISETP.NE.AND P0, PT, R4, RZ, PT ;  /* 0x000000ff0400720c */ /* 0x001fda0003f05270 */
[----:B------:R-:W-:Y:S05]  /*0150*/  @P0 BRA `(.L_x_2) ;  /* 0x0000000000580947 */ /* 0x000fea0003800000 */
[----:B------:R-:W0:Y:S01]  /*0160*/  S2UR UR8, SR_CgaCtaId ;  /* 0x00000000000879c3 */ /* 0x000e220000008800 */
[----:B------:R-:W-:Y:S01]  /*0170*/  UMOV UR4, 0x400 ;  /* 0x0000040000047882 */ /* 0x000fe20000000000 */
[----:B------:R-:W-:Y:S01]  /*0180*/  UMOV UR5, 0x1 ;  /* 0x0000000100057882 */ /* 0x000fe20000000000 */
[----:B------:R-:W-:Y:S01]  /*0190*/  UMOV UR6, 0x6 ;  /* 0x0000000600067882 */ /* 0x000fe20000000000 */
[----:B------:R-:W-:Y:S01]  /*01a0*/  ELECT P0, URZ, PT ;  /* 0x00000000003f782f */ /* 0x000fe20003800000 */
[----:B------:R-:W-:-:S04]  /*01b0*/  UIADD3 UR6, -UR6, 0x100000, URZ ;  /* 0x0010000006067890 */ /* 0x000fc8000fffe13f */
[----:B------:R-:W-:Y:S02]  /*01c0*/  USHF.L.U32 UR7, UR6, 0xb, URZ ;  /* 0x0000000b06077899 */ /* 0x000fe4000800063f */
[----:B------:R-:W-:Y:S02]  /*01d0*/  USHF.L.U32 UR6, UR6, 0x1, URZ ;  /* 0x0000000106067899 */ /* 0x000fe4000800063f */
[----:B0-----:R-:W-:Y:S02]  /*01e0*/  ULEA UR8, UR8, UR4, 0x18 ;  /* 0x0000000408087291 */ /* 0x001fe4000f8ec03f */
[----:B------:R-:W-:-:S04]  /*01f0*/  UIADD3 UR4, -UR5, 0x100000, URZ ;  /* 0x0010000005047890 */ /* 0x000fc8000fffe13f */
[----:B------:R-:W-:Y:S02]  /*0200*/  USHF.L.U32 UR5, UR4, 0xb, URZ ;  /* 0x0000000b04057899 */ /* 0x000fe4000800063f */
[----:B------:R-:W-:Y:S01]  /*0210*/  USHF.L.U32 UR4, UR4, 0x1, URZ ;  /* 0x0000000104047899 */ /* 0x000fe2000800063f */
[----:B------:R-:W0:Y:S11]  /*0220*/  FENCE.VIEW.ASYNC.S ;  /* 0x00000000000073c6 */ /* 0x000e360000000000 */
[----:B0-----:R0:W1:Y:S01]  /*0230*/  SYNCS.EXCH.64 URZ, [UR8], UR4 ;  /* 0x00000004083f75b2 */ /* 0x0010620008000100 */
[----:B------:R0:W2:Y:S01]  /*0240*/  SYNCS.EXCH.64 URZ, [UR8+0x20], UR6 ;  /* 0x00002006083f75b2 */ /* 0x0000a20008000100 */
[----:B------:R0:W3:Y:S01]  /*0250*/  SYNCS.EXCH.64 URZ, [UR8+0x8], UR4 ;  /* 0x00000804083f75b2 */ /* 0x0000e20008000100 */
[----:B------:R0:W4:Y:S01]  /*0260*/  SYNCS.EXCH.64 URZ, [UR8+0x28], UR6 ;  /* 0x00002806083f75b2 */ /* 0x0001220008000100 */
[----:B------:R0:W0:Y:S01]  /*0270*/  SYNCS.EXCH.64 URZ, [UR8+0x10], UR4 ;  /* 0x00001004083f75b2 */ /* 0x0000220008000100 */
[----:B------:R0:W0:Y:S01]  /*0280*/  SYNCS.EXCH.64 URZ, [UR8+0x30], UR6 ;  /* 0x00003006083f75b2 */ /* 0x0000220008000100 */
[----:B------:R0:W0:Y:S01]  /*0290*/  SYNCS.EXCH.64 URZ, [UR8+0x18], UR4 ;  /* 0x00001804083f75b2 */ /* 0x0000220008000100 */
[----:B------:R0:W0:Y:S01]  /*02a0*/  SYNCS.EXCH.64 URZ, [UR8+0x38], UR6 ;  /* 0x00003806083f75b2 */ /* 0x0000220008000100 */
[----:B------:R-:W-:Y:S01]  /*02b0*/  NOP ;  /* 0x0000000000007918 */ /* 0x000fe20000000000 */
.L_x_2:
[----:B------:R-:W-:Y:S01]  /*02c0*/  SHF.R.S32.HI R5, RZ, 0x1f, R0 ;  /* 0x0000001fff057819 */ /* 0x000fe20000011400 */
[----:B------:R-:W5:Y:S01]  /*02d0*/  SHFL.IDX PT, R2, R2, RZ, 0x1f ;  /* 0x00001fff02027589 */ /* 0x000f6200000e0000 */
[----:B0-----:R-:W0:Y:S01]  /*02e0*/  S2UR UR8, SR_CTAID.X ;  /* 0x00000000000879c3 */ /* 0x001e220000002500 */
[----:B------:R-:W-:Y:S02]  /*02f0*/  ELECT P0, URZ, PT ;  /* 0x00000000003f782f */ /* 0x000fe40003800000 */
[----:B------:R-:W-:Y:S01]  /*0300*/  LEA.HI R5, R5, R0, RZ, 0x7 ;  /* 0x0000000005057211 */ /* 0x000fe200078f38ff */
[----:B------:R-:W1:Y:S01]  /*0310*/  S2R R8, SR_CTAID.Y ;  /* 0x0000000000087919 */ /* 0x000e620000002600 */
[----:B------:R-:W-:Y:S01]  /*0320*/  SHF.R.S32.HI R11, RZ, 0x1f, R4 ;  /* 0x0000001fff0b7819 */ /* 0x000fe20000011404 */
[----:B------:R-:W-:Y:S01]  /*0330*/  ULDC UR4, c[0x0][0x150] ;  /* 0x0000540000047ab9 */ /* 0x000fe20000000800 */
[----:B------:R-:W-:Y:S01]  /*0340*/  LOP3.LUT R5, R5, 0xffffff80, RZ, 0xc0, !PT ;  /* 0xffffff8005057812 */ /* 0x000fe200078ec0ff */
[----:B------:R-:W-:Y:S01]  /*0350*/  VIADD R16, R3, 0xffffffff ;  /* 0xffffffff03107836 */ /* 0x000fe20000000000 */
[----:B------:R-:W-:Y:S01]  /*0360*/  LEA.HI R11, R11, R4, RZ, 0x2 ;  /* 0x000000040b0b7211 */ /* 0x000fe200078f10ff */
[----:B------:R-:W2:Y:S01]  /*0370*/  LDC R12, c[0x0][0x144] ;  /* 0x00005100ff0c7b82 */ /* 0x000ea20000000800 */
[----:B------:R-:W-:Y:S01]  /*0380*/  NOP ;  /* 0x0000000000007918 */ /* 0x000fe20000000000 */
[----:B------:R-:W-:Y:S01]  /*0390*/  IMAD.IADD R6, R0, 0x1, -R5 ;  /* 0x0000000100067824 */ /* 0x000fe200078e0a05 */
[----:B------:R-:W-:Y:S01]  /*03a0*/  LOP3.LUT R11, R11, 0x3ffffffc, RZ, 0xc0, !PT ;  /* 0x3ffffffc0b0b7812 */ /* 0x000fe200078ec0ff */
[----:B------:R-:W-:Y:S01]  /*03b0*/  NOP ;  /* 0x0000000000007918 */ /* 0x000fe20000000000 */
[----:B------:R-:W-:-:S02]  /*03c0*/  ISETP.NE.AND P4, PT, R3, RZ, PT ;  /* 0x000000ff0300720c */ /* 0x000fc40003f85270 */
[----:B------:R-:W-:Y:S01]  /*03d0*/  SHF.R.S32.HI R5, RZ, 0x1f, R6 ;  /* 0x0000001fff057819 */ /* 0x000fe20000011406 */
[----:B------:R-:W-:Y:S01]  /*03e0*/  IMAD.IADD R4, R4, 0x1, -R11 ;  /* 0x0000000104047824 */ /* 0x000fe200078e0a0b */
[----:B------:R-:W3:Y:S01]  /*03f0*/  LDC R14, c[0x0][0x140] ;  /* 0x00005000ff0e7b82 */ /* 0x000ee20000000800 */
[----:B------:R-:W-:Y:S02]  /*0400*/  ISETP.GE.U32.AND P6, PT, R16, 0x2, PT ;  /* 0x000000021000780c */ /* 0x000fe40003fc6070 */
[----:B------:R-:W-:Y:S02]  /*0410*/  LEA.HI R5, R5, R6, RZ, 0x3 ;  /* 0x0000000605057211 */ /* 0x000fe400078f18ff */
[----:B-----5:R-:W-:Y:S02]  /*0420*/  ISETP.NE.OR P0, PT, R2, RZ, !P0 ;  /* 0x000000ff0200720c */ /* 0x020fe40004705670 */
[--C-:B------:R-:W-:Y:S01]  /*0430*/  SHF.R.S32.HI R2, RZ, 0x3, R5.reuse ;  /* 0x00000003ff027819 */ /* 0x100fe20000011405 */
[----:B------:R-:W5:Y:S01]  /*0440*/  LDC R13, c[0x0][0x148] ;  /* 0x00005200ff0d7b82 */ /* 0x000f620000000800 */
[----:B------:R-:W-:-:S02]  /*0450*/  SHF.R.S32.HI R5, RZ, 0x1f, R5 ;  /* 0x0000001fff057819 */ /* 0x000fc40000011405 */
[----:B0-----:R-:W-:Y:S02]  /*0460*/  I2FP.F32.U32 R10, UR8 ;  /* 0x00000008000a7c45 */ /* 0x001fe40008201000 */
[----:B------:R-:W-:-:S03]  /*0470*/  LEA.HI R5, R5, R2, RZ, 0x2 ;  /* 0x0000000205057211 */ /* 0x000fc600078f10ff */
[----:B------:R-:W-:Y:S01]  /*0480*/  FMUL R10, R10, UR4 ;  /* 0x000000040a0a7c20 */ /* 0x000fe20008400000 */
[----:B------:R-:W-:Y:S01]  /*0490*/  LOP3.LUT R5, R5, 0xfffffffc, RZ, 0xc0, !PT ;  /* 0xfffffffc05057812 */ /* 0x000fe200078ec0ff */
[----:B------:R-:W-:Y:S01]  /*04a0*/  VOTEU.ALL UP0, P0 ;  /* 0x00000000003f7886 */ /* 0x000fe20000000000 */
[----:B-1----:R-:W-:Y:S01]  /*04b0*/  I2FP.F32.U32 R11, R8 ;  /* 0x00000008000b7245 */ /* 0x002fe20000201000 */
[----:B------:R-:W-:Y:S01]  /*04c0*/  ULDC UR4, c[0x0][0x154] ;  /* 0x0000550000047ab9 */ /* 0x000fe20000000800 */
[----:B------:R-:W-:Y:S01]  /*04d0*/  VOTEU.ALL UP1, P0 ;  /* 0x00000000003f7886 */ /* 0x000fe20000020000 */
[----:B------:R-:W0:Y:S01]  /*04e0*/  F2I.U32.TRUNC.NTZ R10, R10 ;  /* 0x0000000a000a7305 */ /* 0x000e22000020f000 */
[----:B------:R-:W-:Y:S01]  /*04f0*/  IMAD.IADD R5, R2, 0x1, -R5 ;  /* 0x0000000102057824 */ /* 0x000fe200078e0a05 */
[----:B------:R-:W1:Y:S01]  /*0500*/  @!UP0 S2UR UR7, SR_CgaCtaId ;  /* 0x00000000000789c3 */ /* 0x000e620000008800 */
[----:B------:R-:W-:Y:S01]  /*0510*/  @!UP0 UMOV UR6, 0x400 ;  /* 0x0000040000068882 */ /* 0x000fe20000000000 */
[----:B---3--:R-:W-:Y:S01]  /*0520*/  ISETP.EQ.U32.AND P2, PT, R14, 0x1, PT ;  /* 0x000000010e00780c */ /* 0x008fe20003f42070 */
[----:B------:R-:W-:-:S05]  /*0530*/  IMAD R5, R4, 0x4, R5 ;  /* 0x0000000404057824 */ /* 0x000fca00078e0205 */
[----:B------:R-:W-:-:S04]  /*0540*/  LEA.HI R2, R5, R5, RZ, 0x1 ;  /* 0x0000000505027211 */ /* 0x000fc800078f08ff */
[----:B------:R-:W-:Y:S01]  /*0550*/  LOP3.LUT R4, R2, 0xfffffffe, RZ, 0xc0, !PT ;  /* 0xfffffffe02047812 */ /* 0x000fe200078ec0ff */
[----:B0-----:R-:W-:Y:S02]  /*0560*/  IMAD.MOV R15, RZ, RZ, -R10 ;  /* 0x000000ffff0f7224 */ /* 0x001fe400078e0a0a */
[----:B------:R-:W-:Y:S01]  /*0570*/  FMUL R10, R11, UR4 ;  /* 0x000000040b0a7c20 */ /* 0x000fe20008400000 */
[----:B------:R-:W-:Y:S01]  /*0580*/  SHF.R.S32.HI R2, RZ, 0x1f, R7 ;  /* 0x0000001fff027819 */ /* 0x000fe20000011407 */
[----:B------:R-:W-:Y:S01]  /*0590*/  UMOV UR4, 0x20 ;  /* 0x0000002000047882 */ /* 0x000fe20000000000 */
[----:B--2---:R-:W-:Y:S01]  /*05a0*/  IMAD R12, R12, R15, UR8 ;  /* 0x000000080c0c7e24 */ /* 0x004fe2000f8e020f */
[----:B------:R-:W-:-:S04]  /*05b0*/  @!UP0 UIADD3 UR4, -UR4, 0x100000, URZ ;  /* 0x0010000004048890 */ /* 0x000fc8000fffe13f */
[----:B------:R-:W-:Y:S02]  /*05c0*/  @!UP0 USHF.L.U32 UR5, UR4, 0xb, URZ ;  /* 0x0000000b04058899 */ /* 0x000fe4000800063f */
[----:B------:R-:W-:Y:S01]  /*05d0*/  @!UP0 USHF.L.U32 UR4, UR4, 0x1, URZ ;  /* 0x0000000104048899 */ /* 0x000fe2000800063f */
[C---:B------:R-:W-:Y:S01]  /*05e0*/  IMAD.IADD R11, R5.reuse, 0x1, -R4 ;  /* 0x00000001050b7824 */ /* 0x040fe200078e0a04 */
[----:B------:R-:W0:Y:S01]  /*05f0*/  F2I.U32.TRUNC.NTZ R10, R10 ;  /* 0x0000000a000a7305 */ /* 0x000e22000020f000 */
[----:B------:R-:W-:Y:S01]  /*0600*/  LEA.HI R2, R2, R7, RZ, 0x2 ;  /* 0x0000000702027211 */ /* 0x000fe200078f10ff */
[----:B------:R-:W-:Y:S02]  /*0610*/  IMAD.SHL.U32 R4, R5, 0x4, RZ ;  /* 0x0000000405047824 */ /* 0x000fe400078e00ff */
[----:B------:R-:W-:Y:S01]  /*0620*/  ISETP.NE.AND P3, PT, R11, R12, PT ;  /* 0x0000000c0b00720c */ /* 0x000fe20003f65270 */
[----:B-1----:R-:W-:Y:S01]  /*0630*/  @!UP0 ULEA UR6, UR7, UR6, 0x18 ;  /* 0x0000000607068291 */ /* 0x002fe2000f8ec03f */
[----:B------:R-:W-:Y:S01]  /*0640*/  LOP3.LUT R2, R2, 0xfffffffc, RZ, 0xc0, !PT ;  /* 0xfffffffc02027812 */ /* 0x000fe200078ec0ff */
[----:B------:R-:W-:Y:S01]  /*0650*/  VOTEU.ALL UP0, P0 ;  /* 0x00000000003f7886 */ /* 0x000fe20000000000 */
[----:B------:R-:W-:-:S02]  /*0660*/  LOP3.LUT R5, R5, 0xc, R4, 0x78, !PT ;  /* 0x0000000c05057812 */ /* 0x000fc400078e7804 */
[----:B------:R-:W-:Y:S01]  /*0670*/  LOP3.LUT P0, RZ, R6, 0x7, RZ, 0xc0, !PT ;  /* 0x0000000706ff7812 */ /* 0x000fe2000780c0ff */
[----:B------:R-:W-:Y:S02]  /*0680*/  IMAD.IADD R7, R7, 0x1, -R2 ;  /* 0x0000000107077824 */ /* 0x000fe400078e0a02 */
[----:B------:R-:W-:Y:S01]  /*0690*/  IMAD.MOV.U32 R6, RZ, RZ, 0x1 ;  /* 0x00000001ff067424 */ /* 0x000fe200078e00ff */
[----:B------:R-:W-:Y:S01]  /*06a0*/  ISETP.LT.U32.AND P0, PT, R5, 0x4, !P0 ;  /* 0x000000040500780c */ /* 0x000fe20004701070 */
[----:B0-----:R-:W-:Y:S01]  /*06b0*/  IMAD.MOV R20, RZ, RZ, -R10 ;  /* 0x000000ffff147224 */ /* 0x001fe200078e0a0a */
[----:B------:R-:W-:Y:S01]  /*06c0*/  ISETP.NE.AND P1, PT, R7, 0x3, PT ;  /* 0x000000030700780c */ /* 0x000fe20003f25270 */
[----:B------:R-:W0:Y:S02]  /*06d0*/  FENCE.VIEW.ASYNC.S ;  /* 0x00000000000073c6 */ /* 0x000e240000000000 */
[----:B0-----:R0:W1:Y:S01]  /*06e0*/  @!UP0 SYNCS.EXCH.64 URZ, [UR6+0x50], UR4 ;  /* 0x00005004063f85b2 */ /* 0x0010620008000100 */
[----:B------:R-:W-:Y:S01]  /*06f0*/  @P3 LEA.HI R2, R5, R5, RZ, 0x1 ;  /* 0x0000000505023211 */ /* 0x000fe200078f08ff */
[----:B-----5:R-:W-:Y:S01]  /*0700*/  IMAD R11, R13, R20, R8 ;  /* 0x000000140d0b7224 */ /* 0x020fe200078e0208 */
[----:B------:R-:W-:-:S02]  /*0710*/  ISETP.EQ.OR P1, PT, R7, RZ, !P1 ;  /* 0x000000ff0700720c */ /* 0x000fc40004f22670 */
[----:B------:R-:W-:Y:S02]  /*0720*/  @P3 SHF.R.S32.HI R2, RZ, 0x1, R2 ;  /* 0x00000001ff023819 */ /* 0x000fe40000011402 */
[----:B------:R-:W-:Y:S02]  /*0730*/  ISETP.EQ.AND P1, PT, R3, RZ, P1 ;  /* 0x000000ff0300720c */ /* 0x000fe40000f22270 */
[----:B------:R-:W-:Y:S02]  /*0740*/  @P3 ISETP.NE.AND P5, PT, R2, R11, PT ;  /* 0x0000000b0200320c */ /* 0x000fe40003fa5270 */
[----:B------:R-:W-:Y:S02]  /*0750*/  SEL R3, RZ, 0x1, !P0 ;  /* 0x00000001ff037807 */ /* 0x000fe40004000000 */
[----:B------:R-:W-:Y:S02]  /*0760*/  @P3 SEL R6, RZ, 0x1, P5 ;  /* 0x00000001ff063807 */ /* 0x000fe40002800000 */
[----:B------:R-:W-:Y:S01]  /*0770*/  SEL R4, RZ, 0x1, !P1 ;  /* 0x00000001ff047807 */ /* 0x000fe20004800000 */
[----:B------:R0:W2:Y:S01]  /*0780*/  @!UP1 SYNCS.EXCH.64 URZ, [UR6+0x58], UR4 ;  /* 0x00005804063f95b2 */ /* 0x0000a20008000100 */
[----:B------:R-:W-:Y:S01]  /*0790*/  LOP3.LUT R6, R6, R3, RZ, 0xc0, !PT ;  /* 0x0000000306067212 */ /* 0x000fe200078ec0ff */
[----:B------:R-:W-:Y:S01]  /*07a0*/  NOP ;  /* 0x0000000000007918 */ /* 0x000fe20000000000 */
[----:B------:R-:W-:Y:S01]  /*07b0*/  SEL R4, R4, 0x2, P6 ;  /* 0x0000000204047807 */ /* 0x000fe20003000000 */
[----:B------:R-:W-:Y:S06]  /*07c0*/  @!P2 BRA `(.L_x_3) ;  /* 0x000000000008a947 */ /* 0x000fec0003800000 */
[----:B-12-4-:R-:W-:Y:S01]  /*07d0*/  UCGABAR_ARV ;  /* 0x00000000000079c7 */ /* 0x016fe20008000000 */
[----:B------:R-:W-:Y:S05]  /*07e0*/  BRA `(.L_x_4) ;  /* 0x0000000000047947 */ /* 0x000fea0003800000 */
.L_x_3:
[----:B-12-4-:R-:W-:Y:S01]  /*07f0*/  NOP ;  /* 0x0000000000007918 */ /* 0x016fe20000000000 */
.L_x_4:
[----:B------:R-:W1:Y:S01]  /*0800*/  LDC R2, c[0x0][0x65c] ;  /* 0x00019700ff027b82 */ /* 0x000e620000000800 */
[----:B------:R-:W-:Y:S01]  /*0810*/  IMAD.MOV.U32 R3, RZ, RZ, RZ ;  /* 0x000000ffff037224 */ /* 0x000fe200078e00ff */
[----:B-1----:R-:W-:Y:S01]  /*0820*/  ISETP.NE.AND P3, PT, R2, 0x1, PT ;  /* 0x000000010200780c */ /* 0x002fe20003f65270 */
[----:B------:R-:W-:-:S12]  /*0830*/  IMAD.U32 R2, RZ, RZ, UR8 ;  /* 0x00000008ff027e24 */ /* 0x000fd8000f8e00ff */
[----:B------:R-:W1:Y:S01]  /*0840*/  @P3 LDC R15, c[0x0][0x10] ;  /* 0x00000400ff0f3b82 */ /* 0x000e620000000800 */
[----:B------:R-:W-:Y:S02]  /*0850*/  @P3 IMAD.MOV.U32 R9, RZ, RZ, RZ ;  /* 0x000000ffff093224 */ /* 0x000fe400078e00ff */
[----:B------:R-:W-:-:S05]  /*0860*/  @P3 IMAD.MOV.U32 R17, RZ, RZ, RZ ;  /* 0x000000ffff113224 */ /* 0x000fca00078e00ff */
[----:B------:R-:W2:Y:S01]  /*0870*/  @!P3 LDC R11, c[0x0][0xc] ;  /* 0x00000300ff0bbb82 */ /* 0x000ea20000000800 */
[----:B-1----:R-:W-:-:S04]  /*0880*/  @P3 IMAD.WIDE.U32 R14, R15, UR8, R8 ;  /* 0x000000080f0e3c25 */ /* 0x002fc8000f8e0008 */
[----:B--2---:R-:W-:-:S04]  /*0890*/  @!P3 IMAD.WIDE.U32 R10, R8, R11, R2 ;  /* 0x0000000b080ab225 */ /* 0x004fc800078e0002 */
[----:B------:R-:W-:Y:S02]  /*08a0*/  @P3 IMAD.MOV.U32 R2, RZ, RZ, R14 ;  /* 0x000000ffff023224 */ /* 0x000fe400078e000e */
[----:B------:R-:W-:Y:S02]  /*08b0*/  @P3 IMAD.IADD R3, R15, 0x1, R17 ;  /* 0x000000010f033824 */ /* 0x000fe400078e0211 */
[----:B------:R-:W-:Y:S02]  /*08c0*/  @!P3 IMAD.MOV.U32 R2, RZ, RZ, R10 ;  /* 0x000000ffff02b224 */ /* 0x000fe400078e000a */
[----:B------:R-:W-:Y:S01]  /*08d0*/  @!P3 IMAD.MOV.U32 R3, RZ, RZ, R11 ;  /* 0x000000ffff03b224 */ /* 0x000fe200078e000b */
[----:B------:R-:W-:Y:S06]  /*08e0*/  @!P2 BRA `(.L_x_5) ;  /* 0x00000000000ca947 */ /* 0x000fec0003800000 */
[----:B------:R-:W-:Y:S01]  /*08f0*/  UCGABAR_WAIT ;  /* 0x0000000000007dc7 */ /* 0x000fe20008000000 */
[----:B------:R-:W-:Y:S01]  /*0900*/  CCTL.IVALL ;  /* 0x00000000ff00798f */ /* 0x000fe20002000000 */
[----:B------:R-:W-:Y:S05]  /*0910*/  BRA `(.L_x_6) ;  /* 0x0000000000047947 */ /* 0x000fea0003800000 */
.L_x_5:
[----:B------:R-:W-:Y:S06]  /*0920*/  BAR.SYNC.DEFER_BLOCKING 0x0 ;  /* 0x0000000000007b1d */ /* 0x000fec0000010000 */
.L_x_6:
[----:B------:R-:W-:Y:S05]  /*0930*/  @!P4 BRA `(.L_x_7) ;  /* 0x000000780078c947 */ /* 0x000fea0003800000 */
[----:B------:R-:W-:-:S13]  /*0940*/  ISETP.GT.U32.AND P0, PT, R16, 0x1, PT ;  /* 0x000000011000780c */ /* 0x000fda0003f04070 */
[----:B0-----:R-:W-:Y:S05]  /*0950*/  @P0 EXIT ;  /* 0x000000000000094d */ /* 0x001fea0003800000 */
[----:B------:R-:W-:Y:S01]  /*0960*/  ULDC.64 UR4, c[0x0][0x650] ;  /* 0x0001940000047ab9 */ /* 0x000fe20000000a00 */
[----:B------:R-:W-:Y:S01]  /*0970*/  PRMT R14, RZ, 0x7610, R14 ;  /* 0x00007610ff0e7816 */ /* 0x000fe2000000000e */
[----:B------:R-:W-:Y:S01]  /*0980*/  IMAD.MOV.U32 R11, RZ, RZ, -0x1 ;  /* 0xffffffffff0b7424 */ /* 0x000fe200078e00ff */
[----:B------:R-:W-:Y:S01]  /*0990*/  ISETP.GE.U32.AND P0, PT, R2, UR4, PT ;  /* 0x0000000402007c0c */ /* 0x000fe2000bf06070 */
[----:B------:R-:W-:Y:S02]  /*09a0*/  IMAD.MOV.U32 R10, RZ, RZ, -0x1 ;  /* 0xffffffffff0a7424 */ /* 0x000fe400078e00ff */
[----:B------:R-:W-:Y:S01]  /*09b0*/  IMAD.MOV.U32 R7, RZ, RZ, -0x1 ;  /* 0xffffffffff077424 */ /* 0x000fe200078e00ff */
[----:B------:R-:W-:-:S13]  /*09c0*/  ISETP.GE.U32.AND.EX P0, PT, R3, UR5, PT, P0 ;  /* 0x0000000503007c0c */ /* 0x000fda000bf06100 */
[----:B------:R-:W-:Y:S05]  /*09d0*/  @P0 BRA `(.L_x_8) ;  /* 0x0000000400280947 */ /* 0x000fea0003800000 */
[----:B------:R-:W0:Y:S01]  /*09e0*/  LDC.64 R22, c[0x0][0x628] ;  /* 0x00018a00ff167b82 */ /* 0x000e220000000a00 */
[----:B------:R-:W-:Y:S02]  /*09f0*/  IMAD.MOV.U32 R10, RZ, RZ, R2 ;  /* 0x000000ffff0a7224 */ /* 0x000fe400078e0002 */
[----:B------:R-:W-:-:S05]  /*0a00*/  IMAD.MOV.U32 R11, RZ, RZ, R3 ;  /* 0x000000ffff0b7224 */ /* 0x000fca00078e0003 */
[----:B------:R-:W1:Y:S08]  /*0a10*/  LDC R18, c[0x0][0x630] ;  /* 0x00018c00ff127b82 */ /* 0x000e700000000800 */
[----:B------:R-:W2:Y:S01]  /*0a20*/  LDC.64 R24, c[0x0][0x620] ;  /* 0x00018800ff187b82 */ /* 0x000ea20000000a00 */
[----:B0-----:R-:W-:-:S04]  /*0a30*/  ISETP.NE.U32.AND P0, PT, R22, RZ, PT ;  /* 0x000000ff1600720c */ /* 0x001fc80003f05070 */
[----:B------:R-:W-:-:S13]  /*0a40*/  ISETP.NE.AND.EX P0, PT, R23, RZ, PT, P0 ;  /* 0x000000ff1700720c */ /* 0x000fda0003f05300 */
[----:B-12---:R-:W-:Y:S05]  /*0a50*/  @!P0 BRA `(.L_x_9) ;  /* 0x0000000000288947 */ /* 0x006fea0003800000 */
[----:B------:R-:W0:Y:S02]  /*0a60*/  LDC R7, c[0x0][0x634] ;  /* 0x00018d00ff077b82 */ /* 0x000e240000000800 */
[----:B0-----:R-:W-:-:S05]  /*0a70*/  IADD3 R7, P0, R2, R7, RZ ;  /* 0x0000000702077210 */ /* 0x001fca0007f1e0ff */
[----:B------:R-:W-:-:S04]  /*0a80*/  IMAD.X R19, RZ, RZ, R3, P0 ;  /* 0x000000ffff137224 */ /* 0x000fc800000e0603 */
[----:B------:R-:W-:-:S04]  /*0a90*/  IMAD.WIDE.U32 R10, R19, R22, RZ ;  /* 0x00000016130a7225 */ /* 0x000fc800078e00ff */
[----:B------:R-:W-:-:S04]  /*0aa0*/  IMAD.WIDE.U32 R14, P0, R7, R23, R10 ;  /* 0x00000017070e7225 */ /* 0x000fc8000780000a */
[----:B------:R-:W-:-:S04]  /*0ab0*/  IMAD.WIDE.U32 R10, R7, R22, RZ ;  /* 0x00000016070a7225 */ /* 0x000fc800078e00ff */
[----:B------:R-:W-:Y:S01]  /*0ac0*/  IMAD.X R17, RZ, RZ, RZ, P0 ;  /* 0x000000ffff117224 */ /* 0x000fe200000e06ff */
[----:B------:R-:W-:Y:S01]  /*0ad0*/  IADD3 RZ, P0, R11, R14, RZ ;  /* 0x0000000e0bff7210 */ /* 0x000fe20007f1e0ff */
[----:B------:R-:W-:-:S04]  /*0ae0*/  IMAD.MOV.U32 R16, RZ, RZ, R15 ;  /* 0x000000ffff107224 */ /* 0x000fc800078e000f */
[----:B------:R-:W-:-:S08]  /*0af0*/  IMAD.WIDE.U32.X R10, R19, R23, R16, P0 ;  /* 0x00000017130a7225 */ /* 0x000fd000000e0410 */
.L_x_9:
[----:B------:R-:W0:Y:S01]  /*0b00*/  LDC.64 R26, c[0x0][0x640] ;  /* 0x00019000ff1a7b82 */ /* 0x000e220000000a00 */
[--C-:B------:R-:W-:Y:S01]  /*0b10*/  SHF.R.U64 R28, R10, R18, R11.reuse ;  /* 0x000000120a1c7219 */ /* 0x100fe2000000120b */
[----:B------:R-:W-:Y:S01]  /*0b20*/  IMAD R29, R13, R20, R8 ;  /* 0x000000140d1d7224 */ /* 0x000fe200078e0208 */
[----:B------:R-:W-:Y:S01]  /*0b30*/  SHF.R.U32.HI R7, RZ, R18, R11 ;  /* 0x00000012ff077219 */ /* 0x000fe2000001160b */
[----:B------:R-:W-:Y:S01]  /*0b40*/  IMAD.MOV.U32 R23, RZ, RZ, 0x1 ;  /* 0x00000001ff177424 */ /* 0x000fe200078e00ff */
[----:B------:R-:W-:-:S03]  /*0b50*/  IADD3 R9, P0, RZ, -R28, RZ ;  /* 0x8000001cff097210 */ /* 0x000fc60007f1e0ff */
[----:B------:R-:W1:Y:S02]  /*0b60*/  LDC R16, c[0x0][0x618] ;  /* 0x00018600ff107b82 */ /* 0x000e640000000800 */
[----:B------:R-:W-:Y:S02]  /*0b70*/  IMAD.X R7, RZ, RZ, ~R7, P0 ;  /* 0x000000ffff077224 */ /* 0x000fe400000e0e07 */
[----:B------:R-:W-:-:S04]  /*0b80*/  IMAD.WIDE.U32 R10, R9, R24, R2 ;  /* 0x00000018090a7225 */ /* 0x000fc800078e0002 */
[----:B------:R-:W2:Y:S01]  /*0b90*/  LDC R15, c[0x0][0x608] ;  /* 0x00018200ff0f7b82 */ /* 0x000ea20000000800 */
[----:B------:R-:W-:-:S04]  /*0ba0*/  IMAD R14, R7, R24, RZ ;  /* 0x00000018070e7224 */ /* 0x000fc800078e02ff */
[----:B------:R-:W-:-:S03]  /*0bb0*/  IMAD R7, R9, R25, R14 ;  /* 0x0000001909077224 */ /* 0x000fc600078e020e */
[----:B------:R-:W3:Y:S01]  /*0bc0*/  LDC R22, c[0x0][0x658] ;  /* 0x00019600ff167b82 */ /* 0x000ee20000000800 */
[----:B------:R-:W-:Y:S01]  /*0bd0*/  IMAD.IADD R7, R11, 0x1, R7 ;  /* 0x000000010b077824 */ /* 0x000fe200078e0207 */
[----:B0-----:R-:W-:-:S04]  /*0be0*/  ISETP.NE.U32.AND P0, PT, R26, RZ, PT ;  /* 0x000000ff1a00720c */ /* 0x001fc80003f05070 */
[----:B------:R-:W-:Y:S02]  /*0bf0*/  ISETP.NE.AND.EX P0, PT, R27, RZ, PT, P0 ;  /* 0x000000ff1b00720c */ /* 0x000fe40003f05300 */
[----:B------:R-:W0:Y:S01]  /*0c00*/  LDC R18, c[0x0][0x600] ;  /* 0x00018000ff127b82 */ /* 0x000e220000000800 */
[-CC-:B-1----:R-:W-:Y:S02]  /*0c10*/  SHF.R.U64 R19, R10, R16.reuse, R7.reuse ;  /* 0x000000100a137219 */ /* 0x182fe40000001207 */
[----:B------:R-:W-:Y:S01]  /*0c20*/  SHF.R.U32.HI R10, RZ, R16, R7 ;  /* 0x00000010ff0a7219 */ /* 0x000fe20000011607 */
[----:B------:R-:W-:-:S04]  /*0c30*/  IMAD.MOV.U32 R7, RZ, RZ, -0x1 ;  /* 0xffffffffff077424 */ /* 0x000fc800078e00ff */
[----:B------:R-:W1:Y:S01]  /*0c40*/  LDC R21, c[0x0][0x648] ;  /* 0x00019200ff157b82 */ /* 0x000e620000000800 */
[-CC-:B--2---:R-:W-:Y:S02]  /*0c50*/  SHF.R.U64 R16, R19, R15.reuse, R10.reuse ;  /* 0x0000000f13107219 */ /* 0x184fe4000000120a */
[----:B------:R-:W-:-:S05]  /*0c60*/  SHF.R.U32.HI R9, RZ, R15, R10 ;  /* 0x0000000fff097219 */ /* 0x000fca000001160a */
[----:B------:R-:W2:Y:S01]  /*0c70*/  LDC R24, c[0x0][0x638] ;  /* 0x00018e00ff187b82 */ /* 0x000ea20000000800 */
[-CC-:B---3--:R-:W-:Y:S02]  /*0c80*/  SHF.R.U64 R20, R16, R22.reuse, R9.reuse ;  /* 0x0000001610147219 */ /* 0x188fe40000001209 */
[-C--:B------:R-:W-:Y:S02]  /*0c90*/  SHF.L.U32 R7, R7, R22.reuse, RZ ;  /* 0x0000001607077219 */ /* 0x080fe400000006ff */
[----:B------:R-:W-:Y:S01]  /*0ca0*/  SHF.R.U32.HI R9, RZ, R22, R9 ;  /* 0x00000016ff097219 */ /* 0x000fe20000011609 */
[----:B------:R-:W-:Y:S01]  /*0cb0*/  IMAD.MOV.U32 R8, RZ, RZ, R20 ;  /* 0x000000ffff087224 */ /* 0x000fe200078e0014 */
[----:B------:R-:W-:Y:S01]  /*0cc0*/  LOP3.LUT R13, RZ, R7, RZ, 0x33, !PT ;  /* 0x00000007ff0d7212 */ /* 0x000fe200078e33ff */
[----:B------:R-:W3:Y:S01]  /*0cd0*/  LDC R25, c[0x0][0x610] ;  /* 0x00018400ff197b82 */ /* 0x000ee20000000800 */
[----:B------:R-:W-:Y:S05]  /*0ce0*/  @!P0 BRA `(.L_x_10) ;  /* 0x0000000000288947 */ /* 0x000fea0003800000 */
[----:B------:R-:W4:Y:S02]  /*0cf0*/  LDC R7, c[0x0][0x64c] ;  /* 0x00019300ff077b82 */ /* 0x000f240000000800 */
[----:B----4-:R-:W-:-:S05]  /*0d00*/  IADD3 R7, P0, R20, R7, RZ ;  /* 0x0000000714077210 */ /* 0x010fca0007f1e0ff */
        /* <DEDUP_REMOVED lines=8> */
.L_x_10:
[----:B-1----:R-:W-:Y:S01]  /*0d90*/  SHF.R.U64 R9, R8, R21, R9 ;  /* 0x0000001508097219 */ /* 0x002fe20000001209 */
[----:B0-----:R-:W-:Y:S01]  /*0da0*/  VIADD R10, R18, 0xffffffff ;  /* 0xffffffff120a7836 */ /* 0x001fe20000000000 */
[----:B------:R-:W-:Y:S01]  /*0db0*/  SHF.L.U32 R7, R23, R22, RZ ;  /* 0x0000001617077219 */ /* 0x000fe200000006ff */
[----:B------:R-:W-:Y:S01]  /*0dc0*/  IMAD.MOV.U32 R14, RZ, RZ, 0x1 ;  /* 0x00000001ff0e7424 */ /* 0x000fe200078e00ff */
[----:B------:R-:W-:Y:S01]  /*0dd0*/  LOP3.LUT R8, R16, R13, RZ, 0xc0, !PT ;  /* 0x0000000d10087212 */ /* 0x000fe200078ec0ff */
[----:B------:R-:W-:Y:S01]  /*0de0*/  IMAD.MOV R11, RZ, RZ, -R9 ;  /* 0x000000ffff0b7224 */ /* 0x000fe200078e0a09 */
[----:B------:R-:W-:Y:S02]  /*0df0*/  SEL R12, R12, R29, !P3 ;  /* 0x0000001d0c0c7207 */ /* 0x000fe40005800000 */
[----:B------:R-:W-:Y:S01]  /*0e00*/  LOP3.LUT R10, R19, R10, RZ, 0xc0, !PT ;  /* 0x0000000a130a7212 */ /* 0x000fe200078ec0ff */
[----:B------:R-:W-:Y:S02]  /*0e10*/  IMAD R9, R7, R9, R8 ;  /* 0x0000000907097224 */ /* 0x000fe400078e0208 */
[----:B--2---:R-:W-:-:S02]  /*0e20*/  IMAD R7, R11, R24, R20 ;  /* 0x000000180b077224 */ /* 0x004fc400078e0214 */
[----:B---3--:R-:W-:Y:S02]  /*0e30*/  IMAD R12, R9, R25, R12 ;  /* 0x00000019090c7224 */ /* 0x008fe400078e020c */
[----:B------:R-:W-:-:S05]  /*0e40*/  IMAD R7, R7, R18, R10 ;  /* 0x0000001207077224 */ /* 0x000fca00078e020a */
[----:B------:R-:W-:Y:S02]  /*0e50*/  SEL R10, R7, R12, !P3 ;  /* 0x0000000c070a7207 */ /* 0x000fe40005800000 */
[----:B------:R-:W-:Y:S01]  /*0e60*/  SEL R11, R12, R7, !P3 ;  /* 0x000000070c0b7207 */ /* 0x000fe20005800000 */
[----:B------:R-:W-:-:S07]  /*0e70*/  IMAD.MOV.U32 R7, RZ, RZ, R28 ;  /* 0x000000ffff077224 */ /* 0x000fce00078e001c */
.L_x_8:
[----:B------:R-:W-:-:S08]  /*0e80*/  NOP ;  /* 0x0000000000007918 */ /* 0x000fd00000000000 */
[----:B------:R-:W0:Y:S02]  /*0e90*/  USETMAXREG.TRY_ALLOC.CTAPOOL UP0, 0xe8 ;  /* 0x000000e8000079c8 */ /* 0x000e240008000600 */
[----:B0-----:R-:W-:-:S13]  /*0ea0*/  PLOP3.LUT P0, PT, PT, PT, UP0, 0x80, 0x0 ;  /* 0x000000000000781c */ /* 0x001fda0003f0f008 */
[----:B------:R-:W-:Y:S05]  /*0eb0*/  @!P0 BRA `(.L_x_8) ;  /* 0xfffffffc00f08947 */ /* 0x000fea000383ffff */
[----:B------:R-:W-:Y:S01]  /*0ec0*/  ULDC.64 UR4, c[0x0][0x598] ;  /* 0x0001660000047ab9 */ /* 0x000fe20000000a00 */
[----:B------:R-:W-:Y:S01]  /*0ed0*/  ULDC.64 UR20, c[0x0][0x208] ;  /* 0x0000820000147ab9 */ /* 0x000fe20000000a00 */
[----:B------:R-:W-:-:S04]  /*0ee0*/  ISETP.NE.U32.AND P0, PT, RZ, UR4, PT ;  /* 0x00000004ff007c0c */ /* 0x000fc8000bf05070 */
[----:B------:R-:W-:-:S13]  /*0ef0*/  ISETP.NE.AND.EX P0, PT, RZ, UR5, PT, P0 ;  /* 0x00000005ff007c0c */ /* 0x000fda000bf05300 */
[----:B------:R-:W-:Y:S05]  /*0f00*/  @!P0 BRA `(.L_x_11) ;  /* 0x00000000001c8947 */ /* 0x000fea0003800000 */
[----:B------:R-:W0:Y:S02]  /*0f10*/  LDC.64 R8, c[0x0][0x598] ;  /* 0x00016600ff087b82 */ /* 0x000e240000000a00 */
[----:B0-----:R-:W2:Y:S02]  /*0f20*/  LDG.E.64 R8, desc[UR20][R8.64] ;  /* 0x0000001408087981 */ /* 0x001ea4000c1e1b00 */
[----:B--2---:R-:W-:-:S04]  /*0f30*/  ISETP.NE.U32.AND P0, PT, R8, RZ, PT ;  /* 0x000000ff0800720c */ /* 0x004fc80003f05070 */
[----:B------:R-:W-:-:S13]  /*0f40*/  ISETP.NE.AND.EX P0, PT, R9, RZ, PT, P0 ;  /* 0x000000ff0900720c */ /* 0x000fda0003f05300 */
[----:B------:R-:W-:Y:S05]  /*0f50*/  @!P0 BRA `(.L_x_11) ;  /* 0x0000000000088947 */ /* 0x000fea0003800000 */
[----:B------:R0:W5:Y:S01]  /*0f60*/  LD.E R8, desc[UR20][R8.64] ;  /* 0x0000001408087980 */ /* 0x000162000c101900 */
[----:B------:R-:W-:Y:S05]  /*0f70*/  BRA `(.L_x_12) ;  /* 0x0000000000207947 */ /* 0x000fea0003800000 */
.L_x_11:
[----:B------:R-:W-:Y:S02]  /*0f80*/  ULDC.64 UR4, c[0x0][0x588] ;  /* 0x0001620000047ab9 */ /* 0x000fe40000000a00 */
[----:B------:R-:W-:-:S04]  /*0f90*/  ISETP.NE.U32.AND P0, PT, RZ, UR4, PT ;  /* 0x00000004ff007c0c */ /* 0x000fc8000bf05070 */
[----:B------:R-:W-:-:S13]  /*0fa0*/  ISETP.NE.AND.EX P0, PT, RZ, UR5, PT, P0 ;  /* 0x00000005ff007c0c */ /* 0x000fda000bf05300 */
[----:B------:R-:W-:Y:S05]  /*0fb0*/  @!P0 BRA `(.L_x_13) ;  /* 0x00000000000c8947 */ /* 0x000fea0003800000 */
[----:B------:R-:W0:Y:S02]  /*0fc0*/  LDC.64 R8, c[0x0][0x588] ;  /* 0x00016200ff087b82 */ /* 0x000e240000000a00 */
[----:B0-----:R1:W5:Y:S01]  /*0fd0*/  LDG.E R8, desc[UR20][R8.64] ;  /* 0x0000001408087981 */ /* 0x001362000c1e1900 */
[----:B------:R-:W-:Y:S05]  /*0fe0*/  BRA `(.L_x_12) ;  /* 0x0000000000047947 */ /* 0x000fea0003800000 */
.L_x_13:
[----:B------:R-:W2:Y:S02]  /*0ff0*/  LDC R8, c[0x0][0x580] ;  /* 0x00016000ff087b82 */ /* 0x000ea40000000800 */
.L_x_12:
[----:B------:R-:W-:Y:S02]  /*1000*/  ULDC.64 UR4, c[0x0][0x5a0] ;  /* 0x0001680000047ab9 */ /* 0x000fe40000000a00 */
[----:B------:R-:W-:-:S04]  /*1010*/  ISETP.NE.U32.AND P0, PT, RZ, UR4, PT ;  /* 0x00000004ff007c0c */ /* 0x000fc8000bf05070 */
[----:B------:R-:W-:-:S13]  /*1020*/  ISETP.NE.AND.EX P0, PT, RZ, UR5, PT, P0 ;  /* 0x00000005ff007c0c */ /* 0x000fda000bf05300 */
[----:B------:R-:W-:Y:S05]  /*1030*/  @!P0 BRA `(.L_x_14) ;  /* 0x00000000001c8947 */ /* 0x000fea0003800000 */
[----:B------:R-:W3:Y:S02]  /*1040*/  LDC.64 R12, c[0x0][0x5a0] ;  /* 0x00016800ff0c7b82 */ /* 0x000ee40000000a00 */
[----:B---3--:R-:W3:Y:S02]  /*1050*/  LDG.E.64 R12, desc[UR20][R12.64] ;  /* 0x000000140c0c7981 */ /* 0x008ee4000c1e1b00 */
[----:B---3--:R-:W-:-:S04]  /*1060*/  ISETP.NE.U32.AND P0, PT, R12, RZ, PT ;  /* 0x000000ff0c00720c */ /* 0x008fc80003f05070 */
[----:B------:R-:W-:-:S13]  /*1070*/  ISETP.NE.AND.EX P0, PT, R13, RZ, PT, P0 ;  /* 0x000000ff0d00720c */ /* 0x000fda0003f05300 */
[----:B------:R-:W-:Y:S05]  /*1080*/  @!P0 BRA `(.L_x_14) ;  /* 0x0000000000088947 */ /* 0x000fea0003800000 */
[----:B01----:R0:W5:Y:S01]  /*1090*/  LD.E R9, desc[UR20][R12.64] ;  /* 0x000000140c097980 */ /* 0x003162000c101900 */
[----:B------:R-:W-:Y:S05]  /*10a0*/  BRA `(.L_x_15) ;  /* 0x0000000000207947 */ /* 0x000fea0003800000 */
.L_x_14:
[----:B------:R-:W-:Y:S02]  /*10b0*/  ULDC.64 UR4, c[0x0][0x590] ;  /* 0x0001640000047ab9 */ /* 0x000fe40000000a00 */
[----:B------:R-:W-:-:S04]  /*10c0*/  ISETP.NE.U32.AND P0, PT, RZ, UR4, PT ;  /* 0x00000004ff007c0c */ /* 0x000fc8000bf05070 */
[----:B------:R-:W-:-:S13]  /*10d0*/  ISETP.NE.AND.EX P0, PT, RZ, UR5, PT, P0 ;  /* 0x00000005ff007c0c */ /* 0x000fda000bf05300 */
[----:B------:R-:W-:Y:S05]  /*10e0*/  @!P0 BRA `(.L_x_16) ;  /* 0x00000000000c8947 */ /* 0x000fea0003800000 */
[----:B------:R-:W0:Y:S02]  /*10f0*/  LDC.64 R12, c[0x0][0x590] ;  /* 0x00016400ff0c7b82 */ /* 0x000e240000000a00 */
[----:B01----:R1:W5:Y:S01]  /*1100*/  LDG.E R9, desc[UR20][R12.64] ;  /* 0x000000140c097981 */ /* 0x003362000c1e1900 */
[----:B------:R-:W-:Y:S05]  /*1110*/  BRA `(.L_x_15) ;  /* 0x0000000000047947 */ /* 0x000fea0003800000 */
.L_x_16:
[----:B01----:R-:W3:Y:S02]  /*1120*/  LDC R9, c[0x0][0x584] ;  /* 0x00016100ff097b82 */ /* 0x003ee40000000800 */
.L_x_15:
[----:B------:R-:W-:-:S13]  /*1130*/  LOP3.LUT P0, RZ, R14, 0xff, RZ, 0xc0, !PT ;  /* 0x000000ff0eff7812 */ /* 0x000fda000780c0ff */
[----:B------:R-:W-:Y:S05]  /*1140*/  @!P0 EXIT ;  /* 0x000000000000894d */ /* 0x000fea0003800000 */
[----:B------:R-:W-:Y:S01]  /*1150*/  ULDC UR4, c[0x0][0x28c] ;  /* 0x0000a30000047ab9 */ /* 0x000fe20000000800 */
[----:B------:R-:W-:Y:S01]  /*1160*/  LOP3.LUT R142, R4, 0x1, RZ, 0xfc, !PT ;  /* 0x00000001048e7812 */ /* 0x000fe200078efcff */
[----:B------:R-:W-:-:S04]  /*1170*/  UIADD3 UR4, UR4, 0x7f, URZ ;  /* 0x0000007f04047890 */ /* 0x000fc8000fffe03f */
[----:B------:R-:W-:-:S04]  /*1180*/  USHF.R.S32.HI UR5, URZ, 0x1f, UR4 ;  /* 0x0000001f3f057899 */ /* 0x000fc80008011404 */
[----:B------:R-:W-:-:S03]  /*1190*/  ULEA.HI UR5, UR5, UR4, URZ, 0x7 ;  /* 0x0000000405057291 */ /* 0x000fc6000f8f383f */
[----:B------:R-:W-:Y:S01]  /*11a0*/  UMOV UR4, URZ ;  /* 0x0000003f00047c82 */ /* 0x000fe20008000000 */
[----:B------:R-:W-:-:S03]  /*11b0*/  USHF.R.S32.HI UR9, URZ, 0x7, UR5 ;  /* 0x000000073f097899 */ /* 0x000fc60008011405 */
[----:B------:R-:W-:-:S09]  /*11c0*/  UMOV UR5, URZ ;  /* 0x0000003f00057c82 */ /* 0x000fd20008000000 */
.L_x_169:
[----:B01----:R-:W-:Y:S01]  /*11d0*/  LOP3.LUT R12, R0, 0x80, RZ, 0xc0, !PT ;  /* 0x00000080000c7812 */ /* 0x003fe200078ec0ff */
[----:B------:R-:W0:Y:S01]  /*11e0*/  S2UR UR13, SR_CgaCtaId ;  /* 0x00000000000d79c3 */ /* 0x000e220000008800 */
[----:B------:R-:W-:Y:S01]  /*11f0*/  UMOV UR12, 0x400 ;  /* 0x00000400000c7882 */ /* 0x000fe20000000000 */
[----:B------:R-:W-:Y:S01]  /*1200*/  UMOV UR6, URZ ;  /* 0x0000003f00067c82 */ /* 0x000fe20008000000 */
[----:B------:R-:W-:Y:S01]  /*1210*/  SHF.R.U32.HI R12, RZ, 0x7, R12 ;  /* 0x00000007ff0c7819 */ /* 0x000fe2000001160c */
[----:B------:R-:W-:Y:S01]  /*1220*/  UMOV UR7, URZ ;  /* 0x0000003f00077c82 */ /* 0x000fe20008000000 */
[----:B------:R-:W-:Y:S02]  /*1230*/  CS2R R18, SRZ ;  /* 0x0000000000127805 */ /* 0x000fe4000001ff00 */
[----:B------:R-:W-:Y:S02]  /*1240*/  CS2R R16, SRZ ;  /* 0x0000000000107805 */ /* 0x000fe4000001ff00 */
[----:B------:R-:W-:Y:S01]  /*1250*/  CS2R R20, SRZ ;  /* 0x0000000000147805 */ /* 0x000fe2000001ff00 */
[----:B------:R-:W1:Y:S01]  /*1260*/  LDC R13, c[0x0][0x28c] ;  /* 0x0000a300ff0d7b82 */ /* 0x000e620000000800 */
[----:B----4-:R-:W4:Y:S01]  /*1270*/  SHFL.IDX PT, R12, R12, RZ, 0x1f ;  /* 0x00001fff0c0c7589 */ /* 0x010f2200000e0000 */
[----:B------:R-:W-:-:S02]  /*1280*/  CS2R R22, SRZ ;  /* 0x0000000000167805 */ /* 0x000fc4000001ff00 */
[----:B------:R-:W-:Y:S02]  /*1290*/  CS2R R88, SRZ ;  /* 0x0000000000587805 */ /* 0x000fe4000001ff00 */
[----:B------:R-:W-:Y:S02]  /*12a0*/  CS2R R90, SRZ ;  /* 0x00000000005a7805 */ /* 0x000fe4000001ff00 */
[----:B------:R-:W-:Y:S02]  /*12b0*/  CS2R R92, SRZ ;  /* 0x00000000005c7805 */ /* 0x000fe4000001ff00 */
[----:B------:R-:W-:Y:S02]  /*12c0*/  CS2R R96, SRZ ;  /* 0x0000000000607805 */ /* 0x000fe4000001ff00 */
[----:B------:R-:W-:Y:S02]  /*12d0*/  CS2R R94, SRZ ;  /* 0x00000000005e7805 */ /* 0x000fe4000001ff00 */
        /* <DEDUP_REMOVED lines=16> */
[----:B-1----:R-:W-:Y:S02]  /*13e0*/  ISETP.GE.AND P0, PT, R13, 0x1, PT ;  /* 0x000000010d00780c */ /* 0x002fe40003f06270 */
[----:B------:R-:W-:Y:S02]  /*13f0*/  CS2R R130, SRZ ;  /* 0x0000000000827805 */ /* 0x000fe4000001ff00 */
[----:B----4-:R-:W-:-:S02]  /*1400*/  R2UR UR8, R12 ;  /* 0x000000000c0872ca */ /* 0x010fc400000e0000 */
[----:B------:R-:W-:Y:S02]  /*1410*/  CS2R R132, SRZ ;  /* 0x0000000000847805 */ /* 0x000fe4000001ff00 */
[----:B------:R-:W-:Y:S02]  /*1420*/  CS2R R134, SRZ ;  /* 0x0000000000867805 */ /* 0x000fe4000001ff00 */
[----:B------:R-:W-:Y:S02]  /*1430*/  CS2R R136, SRZ ;  /* 0x0000000000887805 */ /* 0x000fe4000001ff00 */
[----:B------:R-:W-:Y:S02]  /*1440*/  CS2R R138, SRZ ;  /* 0x00000000008a7805 */ /* 0x000fe4000001ff00 */
[----:B------:R-:W-:Y:S01]  /*1450*/  CS2R R140, SRZ ;  /* 0x00000000008c7805 */ /* 0x000fe2000001ff00 */
[----:B------:R-:W-:Y:S01]  /*1460*/  IMAD.MOV.U32 R143, RZ, RZ, RZ ;  /* 0x000000ffff8f7224 */ /* 0x000fe200078e00ff */
[----:B------:R-:W-:Y:S01]  /*1470*/  CS2R R56, SRZ ;  /* 0x0000000000387805 */ /* 0x000fe2000001ff00 */
[----:B------:R-:W-:Y:S01]  /*1480*/  IMAD.MOV.U32 R145, RZ, RZ, RZ ;  /* 0x000000ffff917224 */ /* 0x000fe200078e00ff */
[----:B------:R-:W-:Y:S01]  /*1490*/  CS2R R58, SRZ ;  /* 0x00000000003a7805 */ /* 0x000fe2000001ff00 */
[----:B------:R-:W-:Y:S01]  /*14a0*/  IMAD.U32 R144, RZ, RZ, UR4 ;  /* 0x00000004ff907e24 */ /* 0x000fe2000f8e00ff */
[----:B------:R-:W-:-:S02]  /*14b0*/  CS2R R60, SRZ ;  /* 0x00000000003c7805 */ /* 0x000fc4000001ff00 */
[----:B------:R-:W-:Y:S01]  /*14c0*/  CS2R R62, SRZ ;  /* 0x00000000003e7805 */ /* 0x000fe2000001ff00 */
[----:B------:R-:W-:Y:S01]  /*14d0*/  ULEA.HI UR10, UR8, UR8, URZ, 0x1 ;  /* 0x00000008080a7291 */ /* 0x000fe2000f8f083f */
[----:B------:R-:W-:Y:S02]  /*14e0*/  CS2R R64, SRZ ;  /* 0x0000000000407805 */ /* 0x000fe4000001ff00 */
[----:B------:R-:W-:Y:S02]  /*14f0*/  CS2R R66, SRZ ;  /* 0x0000000000427805 */ /* 0x000fe4000001ff00 */
[----:B------:R-:W-:Y:S01]  /*1500*/  CS2R R68, SRZ ;  /* 0x0000000000447805 */ /* 0x000fe2000001ff00 */
[----:B------:R-:W-:Y:S01]  /*1510*/  ULOP3.LUT UR11, UR10, 0x7fffe, URZ, 0xc0, !UPT ;  /* 0x0007fffe0a0b7892 */ /* 0x000fe2000f8ec03f */
[----:B------:R-:W-:Y:S01]  /*1520*/  CS2R R70, SRZ ;  /* 0x0000000000467805 */ /* 0x000fe2000001ff00 */
[----:B0-----:R-:W-:Y:S01]  /*1530*/  ULEA UR10, UR13, UR12, 0x18 ;  /* 0x0000000c0d0a7291 */ /* 0x001fe2000f8ec03f */
[----:B------:R-:W-:Y:S01]  /*1540*/  CS2R R72, SRZ ;  /* 0x0000000000487805 */ /* 0x000fe2000001ff00 */
[----:B------:R-:W-:Y:S01]  /*1550*/  UIADD3 UR11, UR8, -UR11, URZ ;  /* 0x8000000b080b7290 */ /* 0x000fe2000fffe03f */
[----:B------:R-:W-:Y:S01]  /*1560*/  CS2R R74, SRZ ;  /* 0x00000000004a7805 */ /* 0x000fe2000001ff00 */
[----:B------:R-:W-:Y:S01]  /*1570*/  UMOV UR12, UR5 ;  /* 0x00000005000c7c82 */ /* 0x000fe20008000000 */
[----:B------:R-:W-:Y:S01]  /*1580*/  UMOV UR8, URZ ;  /* 0x0000003f00087c82 */ /* 0x000fe20008000000 */
[----:B------:R-:W-:Y:S01]  /*1590*/  ULEA UR11, UR11, UR10, 0xd ;  /* 0x0000000a0b0b7291 */ /* 0x000fe2000f8e683f */
[----:B------:R-:W-:-:S02]  /*15a0*/  CS2R R76, SRZ ;  /* 0x00000000004c7805 */ /* 0x000fc4000001ff00 */
[----:B------:R-:W-:Y:S02]  /*15b0*/  CS2R R78, SRZ ;  /* 0x00000000004e7805 */ /* 0x000fe4000001ff00 */
[----:B------:R-:W-:Y:S01]  /*15c0*/  CS2R R80, SRZ ;  /* 0x0000000000507805 */ /* 0x000fe2000001ff00 */
[----:B------:R-:W-:Y:S01]  /*15d0*/  UIADD3 UR11, UR11, 0x100, URZ ;  /* 0x000001000b0b7890 */ /* 0x000fe2000fffe03f */
[----:B------:R-:W-:Y:S02]  /*15e0*/  CS2R R82, SRZ ;  /* 0x0000000000527805 */ /* 0x000fe4000001ff00 */
[----:B------:R-:W-:Y:S02]  /*15f0*/  CS2R R84, SRZ ;  /* 0x0000000000547805 */ /* 0x000fe4000001ff00 */
[----:B------:R-:W-:Y:S01]  /*1600*/  CS2R R86, SRZ ;  /* 0x0000000000567805 */ /* 0x000fe2000001ff00 */
[----:B------:R-:W-:Y:S01]  /*1610*/  USHF.R.U32.HI UR11, URZ, 0x4, UR11 ;  /* 0x000000043f0b7899 */ /* 0x000fe2000801160b */
[----:B------:R-:W-:-:S02]  /*1620*/  CS2R R24, SRZ ;  /* 0x0000000000187805 */ /* 0x000fc4000001ff00 */
[----:B------:R-:W-:Y:S02]  /*1630*/  CS2R R26, SRZ ;  /* 0x00000000001a7805 */ /* 0x000fe4000001ff00 */
[----:B------:R-:W-:Y:S01]  /*1640*/  CS2R R28, SRZ ;  /* 0x00000000001c7805 */ /* 0x000fe2000001ff00 */
[----:B------:R-:W-:Y:S01]  /*1650*/  ULOP3.LUT UR11, UR11, 0x3fff, URZ, 0xc0, !UPT ;  /* 0x00003fff0b0b7892 */ /* 0x000fe2000f8ec03f */
        /* <DEDUP_REMOVED lines=12> */
[----:B------:R-:W-:Y:S01]  /*1720*/  CS2R R54, SRZ ;  /* 0x0000000000367805 */ /* 0x000fe2000001ff00 */
[----:B---3--:R-:W-:Y:S06]  /*1730*/  @!P0 BRA `(.L_x_17) ;  /* 0x0000000800a08947 */ /* 0x008fec0003800000 */
[----:B------:R-:W-:-:S13]  /*1740*/  ISETP.NE.AND P1, PT, R142, 0x3, PT ;  /* 0x000000038e00780c */ /* 0x000fda0003f25270 */
[----:B------:R-:W-:Y:S05]  /*1750*/  @!P1 BRA `(.L_x_18) ;  /* 0x0000000000049947 */ /* 0x000fea0003800000 */
[----:B------:R-:W-:Y:S01]  /*1760*/  BPT.TRAP 0x1 ;  /* 0x000000040000795c */ /* 0x000fe20000300000 */
.L_x_18:
[----:B------:R-:W-:Y:S01]  /*1770*/  ULEA UR6, UR5, UR10, 0x3 ;  /* 0x0000000a05067291 */ /* 0x000fe2000f8e183f */
[----:B------:R-:W-:-:S05]  /*1780*/  IMAD.U32 R12, RZ, RZ, UR4 ;  /* 0x00000004ff0c7e24 */ /* 0x000fca000f8e00ff */
[----:B------:R-:W-:-:S04]  /*1790*/  SHF.L.U32 R12, R12, 0x1f, RZ ;  /* 0x0000001f0c0c7819 */ /* 0x000fc800000006ff */
[----:B------:R0:W1:Y:S01]  /*17a0*/  SYNCS.PHASECHK.TRANS64.TRYWAIT P0, [UR6], R12 ;  /* 0x0000000cff0075a7 */ /* 0x0000620008000146 */
[----:B------:R-:W-:Y:S05]  /*17b0*/  @!P1 BRA `(.L_x_19) ;  /* 0x0000000000049947 */ /* 0x000fea0003800000 */
[----:B------:R-:W-:Y:S01]  /*17c0*/  BPT.TRAP 0x1 ;  /* 0x000000040000795c */ /* 0x000fe20000300000 */
.L_x_19:
[----:B-1----:R-:W-:Y:S05]  /*17d0*/  @P0 BRA `(.L_x_20) ;  /* 0x0000000000080947 */ /* 0x002fea0003800000 */
[----:B------:R-:W1:Y:S02]  /*17e0*/  SYNCS.PHASECHK.TRANS64.TRYWAIT P0, [UR6], R12 ;  /* 0x0000000cff0075a7 */ /* 0x000e640008000146 */
[----:B-1----:R-:W-:Y:S05]  /*17f0*/  @!P0 BRA `(.L_x_21) ;  /* 0x0000008000688947 */ /* 0x002fea0003800000 */
.L_x_20:
[----:B------:R-:W-:Y:S01]  /*1800*/  UIADD3 UR6, UR10, 0x20100, URZ ;  /* 0x000201000a067890 */ /* 0x000fe2000fffe03f */
[----:B------:R-:W-:Y:S01]  /*1810*/  WARPGROUP.ARRIVE ;  /* 0x00000000000079c5 */ /* 0x000fe20000000000 */
[----:B------:R-:W-:Y:S01]  /*1820*/  ULOP3.LUT UR8, UR11, 0x10000, URZ, 0xfc, !UPT ;  /* 0x000100000b087892 */ /* 0x000fe2000f8efc3f */
[----:B------:R-:W-:Y:S01]  /*1830*/  CS2R R18, SRZ ;  /* 0x0000000000127805 */ /* 0x000fe2000001ff00 */
[----:B------:R-:W-:Y:S01]  /*1840*/  USHF.R.U32.HI UR6, URZ, 0x4, UR6 ;  /* 0x000000043f067899 */ /* 0x000fe20008011606 */
[----:B------:R-:W-:Y:S01]  /*1850*/  CS2R R16, SRZ ;  /* 0x0000000000107805 */ /* 0x000fe2000001ff00 */
[----:B------:R-:W-:Y:S01]  /*1860*/  ULEA UR8, UR5, UR8, 0xb ;  /* 0x0000000805087291 */ /* 0x000fe2000f8e583f */
[----:B------:R-:W-:Y:S01]  /*1870*/  CS2R R20, SRZ ;  /* 0x0000000000147805 */ /* 0x000fe2000001ff00 */
[----:B------:R-:W-:Y:S01]  /*1880*/  ULOP3.LUT UR6, UR6, 0x3fff, URZ, 0xc0, !UPT ;  /* 0x00003fff06067892 */ /* 0x000fe2000f8ec03f */
[----:B------:R-:W-:Y:S01]  /*1890*/  CS2R R22, SRZ ;  /* 0x0000000000167805 */ /* 0x000fe2000001ff00 */
[----:B------:R-:W-:Y:S01]  /*18a0*/  UMOV UR13, 0x40000040 ;  /* 0x40000040000d7882 */ /* 0x000fe20000000000 */
[----:B------:R-:W-:Y:S01]  /*18b0*/  UMOV UR15, 0x40000040 ;  /* 0x40000040000f7882 */ /* 0x000fe20000000000 */
[----:B------:R-:W-:Y:S01]  /*18c0*/  ULOP3.LUT UR6, UR6, 0x10000, URZ, 0xfc, !UPT ;  /* 0x0001000006067892 */ /* 0x000fe2000f8efc3f */
[----:B------:R-:W-:Y:S01]  /*18d0*/  CS2R R88, SRZ ;  /* 0x0000000000587805 */ /* 0x000fe2000001ff00 */
[----:B------:R-:W-:Y:S01]  /*18e0*/  UMOV UR12, UR8 ;  /* 0x00000008000c7c82 */ /* 0x000fe20008000000 */
[----:B------:R-:W-:Y:S01]  /*18f0*/  CS2R R90, SRZ ;  /* 0x00000000005a7805 */ /* 0x000fe2000001ff00 */
[----:B------:R-:W-:Y:S01]  /*1900*/  ULEA UR7, UR5, UR6, 0x9 ;  /* 0x0000000605077291 */ /* 0x000fe2000f8e483f */
[----:B------:R-:W-:Y:S01]  /*1910*/  CS2R R92, SRZ ;  /* 0x00000000005c7805 */ /* 0x000fe2000001ff00 */
[----:B------:R-:W-:Y:S01]  /*1920*/  UIADD3 UR6, UR8, 0x400, URZ ;  /* 0x0000040008067890 */ /* 0x000fe2000fffe03f */
[----:B------:R-:W-:-:S02]  /*1930*/  CS2R R96, SRZ ;  /* 0x0000000000607805 */ /* 0x000fc4000001ff00 */
[----:B------:R-:W-:Y:S02]  /*1940*/  CS2R R94, SRZ ;  /* 0x00000000005e7805 */ /* 0x000fe4000001ff00 */
[----:B------:R-:W-:Y:S02]  /*1950*/  CS2R R98, SRZ ;  /* 0x0000000000627805 */ /* 0x000fe4000001ff00 */
[----:B------:R-:W-:Y:S01]  /*1960*/  CS2R R100, SRZ ;  /* 0x0000000000647805 */ /* 0x000fe2000001ff00 */
[----:B------:R-:W-:Y:S01]  /*1970*/  UMOV UR14, UR7 ;  /* 0x00000007000e7c82 */ /* 0x000fe20008000000 */
[----:B------:R-:W-:Y:S01]  /*1980*/  CS2R R102, SRZ ;  /* 0x0000000000667805 */ /* 0x000fe2000001ff00 */
[----:B------:R-:W-:Y:S01]  /*1990*/  QGMMA.64x64x32.F32.E5M2.E5M2 R56, gdesc[UR12], RZ, !UPT ;  /* 0x00e000000c3879f3 */ /* 0x000fe2000c7038ff */
[----:B------:R-:W-:Y:S01]  /*19a0*/  UMOV UR12, UR6 ;  /* 0x00000006000c7c82 */ /* 0x000fe20008000000 */
[----:B------:R-:W-:Y:S01]  /*19b0*/  UMOV UR13, 0x40000040 ;  /* 0x40000040000d7882 */ /* 0x000fe20000000000 */
[----:B------:R-:W-:Y:S01]  /*19c0*/  UIADD3 UR6, UR8, 0x402, URZ ;  /* 0x0000040208067890 */ /* 0x000fe2000fffe03f */
[----:B------:R-:W-:Y:S01]  /*19d0*/  QGMMA.64x64x32.F32.E5M2.E5M2 R24, gdesc[UR12], RZ, !UPT ;  /* 0x00e000000c1879f3 */ /* 0x000fe2000c7038ff */
[----:B------:R-:W-:Y:S01]  /*19e0*/  UIADD3 UR12, UR8, 0x2, URZ ;  /* 0x00000002080c7890 */ /* 0x000fe2000fffe03f */
[----:B------:R-:W-:Y:S01]  /*19f0*/  CS2R R104, SRZ ;  /* 0x0000000000687805 */ /* 0x000fe2000001ff00 */
[----:B------:R-:W-:Y:S01]  /*1a00*/  UIADD3 UR14, UR7, 0x2, URZ ;  /* 0x00000002070e7890 */ /* 0x000fe2000fffe03f */
[----:B------:R-:W-:Y:S01]  /*1a10*/  CS2R R108, SRZ ;  /* 0x00000000006c7805 */ /* 0x000fe2000001ff00 */
[----:B------:R-:W-:Y:S01]  /*1a20*/  UMOV UR13, 0x40000040 ;  /* 0x40000040000d7882 */ /* 0x000fe20000000000 */
[----:B------:R-:W-:Y:S01]  /*1a30*/  UMOV UR15, 0x40000040 ;  /* 0x40000040000f7882 */ /* 0x000fe20000000000 */
        /* <DEDUP_REMOVED lines=16> */
[----:B------:R-:W-:Y:S01]  /*1b40*/  CS2R R140, SRZ ;  /* 0x00000000008c7805 */ /* 0x000fe2000001ff00 */
[----:B------:R-:W-:Y:S02]  /*1b50*/  IMAD.MOV.U32 R143, RZ, RZ, RZ ;  /* 0x000000ffff8f7224 */ /* 0x000fe400078e00ff */
[----:B------:R-:W-:Y:S01]  /*1b60*/  IMAD.MOV.U32 R145, RZ, RZ, RZ ;  /* 0x000000ffff917224 */ /* 0x000fe200078e00ff */
[----:B------:R-:W-:Y:S01]  /*1b70*/  QGMMA.64x64x32.F32.E5M2.E5M2 R56, gdesc[UR12], R56 ;  /* 0x00e000000c3879f3 */ /* 0x000fe20008703838 */
[----:B------:R-:W-:Y:S01]  /*1b80*/  UMOV UR12, UR6 ;  /* 0x00000006000c7c82 */ /* 0x000fe20008000000 */
[----:B------:R-:W-:Y:S01]  /*1b90*/  UMOV UR13, 0x40000040 ;  /* 0x40000040000d7882 */ /* 0x000fe20000000000 */
[----:B------:R-:W-:Y:S01]  /*1ba0*/  UIADD3 UR6, UR8, 0x404, URZ ;  /* 0x0000040408067890 */ /* 0x000fe2000fffe03f */
[----:B------:R-:W-:Y:S01]  /*1bb0*/  QGMMA.64x64x32.F32.E5M2.E5M2 R24, gdesc[UR12], R24 ;  /* 0x00e000000c1879f3 */ /* 0x000fe20008703818 */
[----:B------:R-:W-:-:S02]  /*1bc0*/  UIADD3 UR12, UR8, 0x4, URZ ;  /* 0x00000004080c7890 */ /* 0x000fc4000fffe03f */
[----:B------:R-:W-:Y:S01]  /*1bd0*/  UIADD3 UR14, UR7, 0x4, URZ ;  /* 0x00000004070e7890 */ /* 0x000fe2000fffe03f */
[----:B------:R-:W-:Y:S01]  /*1be0*/  UMOV UR13, 0x40000040 ;  /* 0x40000040000d7882 */ /* 0x000fe20000000000 */
[----:B------:R-:W-:-:S07]  /*1bf0*/  UMOV UR15, 0x40000040 ;  /* 0x40000040000f7882 */ /* 0x000fce0000000000 */
[----:B------:R-:W-:Y:S01]  /*1c00*/  QGMMA.64x64x32.F32.E5M2.E5M2 R56, gdesc[UR12], R56 ;  /* 0x00e000000c3879f3 */ /* 0x000fe20008703838 */
[----:B------:R-:W-:Y:S01]  /*1c10*/  UMOV UR12, UR6 ;  /* 0x00000006000c7c82 */ /* 0x000fe20008000000 */
[----:B------:R-:W-:Y:S01]  /*1c20*/  UMOV UR13, 0x40000040 ;  /* 0x40000040000d7882 */ /* 0x000fe20000000000 */
[----:B------:R-:W-:Y:S01]  /*1c30*/  UMOV UR6, 0x4 ;  /* 0x0000000400067882 */ /* 0x000fe20000000000 */
[----:B------:R-:W-:Y:S01]  /*1c40*/  QGMMA.64x64x32.F32.E5M2.E5M2 R24, gdesc[UR12], R24 ;  /* 0x00e000000c1879f3 */ /* 0x000fe20008703818 */
[----:B------:R-:W-:Y:S02]  /*1c50*/  UIADD3 UR14, UR7, 0x6, URZ ;  /* 0x00000006070e7890 */ /* 0x000fe4000fffe03f */
[----:B------:R-:W-:Y:S01]  /*1c60*/  UIADD3 UR12, UR8, 0x6, URZ ;  /* 0x00000006080c7890 */ /* 0x000fe2000fffe03f */
[----:B------:R-:W-:Y:S01]  /*1c70*/  ULDC UR7, c[0x0][0x50c] ;  /* 0x0001430000077ab9 */ /* 0x000fe20000000800 */
[----:B------:R-:W-:Y:S02]  /*1c80*/  UIADD3 UR8, UR8, 0x406, URZ ;  /* 0x0000040608087890 */ /* 0x000fe4000fffe03f */
[----:B------:R-:W-:Y:S01]  /*1c90*/  UISETP.NE.AND UP0, UPT, UR7, 0x4, UPT ;  /* 0x000000040700788c */ /* 0x000fe2000bf05270 */
[----:B------:R-:W-:Y:S01]  /*1ca0*/  UMOV UR13, 0x40000040 ;  /* 0x40000040000d7882 */ /* 0x000fe20000000000 */
[----:B------:R-:W-:-:S02]  /*1cb0*/  UMOV UR15, 0x40000040 ;  /* 0x40000040000f7882 */ /* 0x000fc40000000000 */
[----:B------:R-:W-:-:S06]  /*1cc0*/  USEL UR7, URZ, 0x1, UP0 ;  /* 0x000000013f077887 */ /* 0x000fcc0008000000 */
[----:B------:R-:W-:Y:S01]  /*1cd0*/  ISETP.NE.AND P0, PT, RZ, UR7, PT ;  /* 0x00000007ff007c0c */ /* 0x000fe2000bf05270 */
[----:B------:R-:W-:Y:S01]  /*1ce0*/  QGMMA.64x64x32.F32.E5M2.E5M2 R56, gdesc[UR12], R56 ;  /* 0x00e000000c3879f3 */ /* 0x000fe20008703838 */
[----:B------:R-:W-:Y:S01]  /*1cf0*/  UMOV UR12, UR8 ;  /* 0x00000008000c7c82 */ /* 0x000fe20008000000 */
[----:B------:R-:W-:Y:S02]  /*1d00*/  UMOV UR13, 0x40000040 ;  /* 0x40000040000d7882 */ /* 0x000fe40000000000 */
[----:B------:R-:W-:Y:S08]  /*1d10*/  QGMMA.64x64x32.F32.E5M2.E5M2 R24, gdesc[UR12], R24, gsb0 ;  /* 0x00e000000c1879f3 */ /* 0x000ff00008003818 */
[----:B------:R-:W-:Y:S05]  /*1d20*/  @!P0 BRA `(.L_x_22) ;  /* 0x0000000400088947 */ /* 0x000fea0003800000 */
[----:B------:R-:W-:Y:S02]  /*1d30*/  WARPGROUP.DEPBAR.LE gsb0, 0x0 ;  /* 0x00008000000079c5 */ /* 0x000fe40000010000 */
[----:B------:R-:W-:-:S01]  /*1d40*/  FADD R145, RZ, R56 ;  /* 0x00000038ff917221 */ /* 0x000fc20000000000 */
[----:B------:R-:W-:Y:S01]  /*1d50*/  FADD R140, RZ, R57 ;  /* 0x00000039ff8c7221 */ /* 0x000fe20000000000 */
        /* <DEDUP_REMOVED lines=62> */
[----:B------:R-:W-:-:S06]  /*2140*/  UMOV UR6, URZ ;  /* 0x0000003f00067c82 */ /* 0x000fcc0008000000 */
.L_x_22:
[----:B------:R-:W-:-:S04]  /*2150*/  UIADD3 UR12, UR5, 0x1, URZ ;  /* 0x00000001050c7890 */ /* 0x000fc8000fffe03f */
[----:B------:R-:W-:-:S04]  /*2160*/  UISETP.NE.AND UP0, UPT, UR12, 0x4, UPT ;  /* 0x000000040c00788c */ /* 0x000fc8000bf05270 */
[----:B------:R-:W-:Y:S02]  /*2170*/  USEL UR8, URZ, 0x1, UP0 ;  /* 0x000000013f087887 */ /* 0x000fe40008000000 */
[----:B------:R-:W-:Y:S02]  /*2180*/  USEL UR12, UR12, URZ, UP0 ;  /* 0x0000003f0c0c7287 */ /* 0x000fe40008000000 */
[----:B------:R-:W-:-:S06]  /*2190*/  ULOP3.LUT UR8, UR4, UR8, URZ, 0x3c, !UPT ;  /* 0x0000000804087292 */ /* 0x000fcc000f8e3c3f */
[----:B------:R-:W-:Y:S01]  /*21a0*/  IMAD.U32 R144, RZ, RZ, UR8 ;  /* 0x00000008ff907e24 */ /* 0x000fe2000f8e00ff */
[----:B------:R-:W-:-:S06]  /*21b0*/  UMOV UR8, 0x1 ;  /* 0x0000000100087882 */ /* 0x000fcc0000000000 */
.L_x_17:
[----:B------:R-:W-:-:S04]  /*21c0*/  UISETP.LT.AND UP0, UPT, UR9, 0x1, UPT ;  /* 0x000000010900788c */ /* 0x000fc8000bf01270 */
[----:B------:R-:W-:-:S04]  /*21d0*/  USEL UR13, UR9, 0x1, UP0 ;  /* 0x00000001090d7887 */ /* 0x000fc80008000000 */
[----:B------:R-:W-:-:S04]  /*21e0*/  UIADD3 UR13, UR9, -UR13, URZ ;  /* 0x8000000d090d7290 */ /* 0x000fc8000fffe03f */
[----:B------:R-:W-:-:S06]  /*21f0*/  UISETP.GE.AND UP0, UPT, UR13, 0x1, UPT ;  /* 0x000000010d00788c */ /* 0x000fcc000bf06270 */
[----:B------:R-:W-:-:S13]  /*2200*/  PLOP3.LUT P0, PT, PT, PT, UP0, 0x80, 0x0 ;  /* 0x000000000000781c */ /* 0x000fda0003f0f008 */
[----:B------:R-:W-:Y:S05]  /*2210*/  @!P0 BRA `(.L_x_23) ;  /* 0x0000000800788947 */ /* 0x000fea0003800000 */
[----:B01----:R-:W-:Y:S01]  /*2220*/  IMAD.U32 R12, RZ, RZ, UR13 ;  /* 0x0000000dff0c7e24 */ /* 0x003fe2000f8e00ff */
[----:B------:R-:W-:Y:S01]  /*2230*/  ULDC UR14, c[0x0][0x50c] ;  /* 0x00014300000e7ab9 */ /* 0x000fe20000000800 */
[----:B------:R-:W-:-:S07]  /*2240*/  IMAD.U32 R13, RZ, RZ, UR5 ;  /* 0x00000005ff0d7e24 */ /* 0x000fce000f8e00ff */
.L_x_31:
[----:B------:R-:W-:-:S13]  /*2250*/  ISETP.NE.AND P1, PT, R142, 0x3, PT ;  /* 0x000000038e00780c */ /* 0x000fda0003f25270 */
[----:B------:R-:W-:Y:S05]  /*2260*/  @!P1 BRA `(.L_x_24) ;  /* 0x0000000000049947 */ /* 0x000fea0003800000 */
[----:B------:R-:W-:Y:S01]  /*2270*/  BPT.TRAP 0x1 ;  /* 0x000000040000795c */ /* 0x000fe20000300000 */
.L_x_24:
[----:B------:R-:W0:Y:S01]  /*2280*/  S2UR UR13, SR_CgaCtaId ;  /* 0x00000000000d79c3 */ /* 0x000e220000008800 */
[----:B------:R-:W-:Y:S01]  /*2290*/  UMOV UR10, 0x400 ;  /* 0x00000400000a7882 */ /* 0x000fe20000000000 */
[----:B------:R-:W-:Y:S01]  /*22a0*/  SHF.L.U32 R14, R144, 0x1f, RZ ;  /* 0x0000001f900e7819 */ /* 0x000fe200000006ff */
[----:B0-----:R-:W-:-:S04]  /*22b0*/  ULEA UR10, UR13, UR10, 0x18 ;  /* 0x0000000a0d0a7291 */ /* 0x001fc8000f8ec03f */
[----:B------:R-:W-:-:S09]  /*22c0*/  ULEA UR13, UR12, UR10, 0x3 ;  /* 0x0000000a0c0d7291 */ /* 0x000fd2000f8e183f */
[----:B------:R0:W1:Y:S01]  /*22d0*/  SYNCS.PHASECHK.TRANS64.TRYWAIT P0, [UR13], R14 ;  /* 0x0000000eff0075a7 */ /* 0x000062000800014d */
[----:B------:R-:W-:Y:S05]  /*22e0*/  @!P1 BRA `(.L_x_25) ;  /* 0x0000000000049947 */ /* 0x000fea0003800000 */
[----:B------:R-:W-:Y:S01]  /*22f0*/  BPT.TRAP 0x1 ;  /* 0x000000040000795c */ /* 0x000fe20000300000 */
.L_x_25:
[----:B-1----:R-:W-:Y:S05]  /*2300*/  @P0 BRA `(.L_x_26) ;  /* 0x0000000000080947 */ /* 0x002fea0003800000 */
[----:B------:R-:W1:Y:S02]  /*2310*/  SYNCS.PHASECHK.TRANS64.TRYWAIT P0, [UR13], R14 ;  /* 0x0000000eff0075a7 */ /* 0x000e64000800014d */
[----:B-1----:R-:W-:Y:S05]  /*2320*/  @!P0 BRA `(.L_x_27) ;  /* 0x0000007400b48947 */ /* 0x002fea0003800000 */
.L_x_26:
[----:B------:R-:W-:Y:S01]  /*2330*/  UIADD3 UR13, UR10, 0x20100, URZ ;  /* 0x000201000a0d7890 */ /* 0x000fe2000fffe03f */
[----:B------:R-:W-:Y:S01]  /*2340*/  WARPGROUP.ARRIVE ;  /* 0x00000000000079c5 */ /* 0x000fe20000000000 */
[----:B------:R-:W-:Y:S02]  /*2350*/  UISETP.NE.AND UP0, UPT, UR7, URZ, UPT ;  /* 0x0000003f0700728c */ /* 0x000fe4000bf05270 */
[----:B------:R-:W-:Y:S02]  /*2360*/  USHF.R.U32.HI UR13, URZ, 0x4, UR13 ;  /* 0x000000043f0d7899 */ /* 0x000fe4000801160d */
[----:B------:R-:W-:Y:S02]  /*2370*/  USEL UR8, UR8, URZ, !UP0 ;  /* 0x0000003f08087287 */ /* 0x000fe4000c000000 */
[----:B------:R-:W-:Y:S02]  /*2380*/  ULOP3.LUT UR13, UR13, 0x3fff, URZ, 0xc0, !UPT ;  /* 0x00003fff0d0d7892 */ /* 0x000fe4000f8ec03f */
[----:B------:R-:W-:-:S02]  /*2390*/  ULOP3.LUT UR7, UR11, 0x10000, URZ, 0xfc, !UPT ;  /* 0x000100000b077892 */ /* 0x000fc4000f8efc3f */
[----:B------:R-:W-:Y:S02]  /*23a0*/  ULOP3.LUT UR13, UR13, 0x10000, URZ, 0xfc, !UPT ;  /* 0x000100000d0d7892 */ /* 0x000fe4000f8efc3f */
[----:B------:R-:W-:Y:S02]  /*23b0*/  UISETP.NE.U32.AND UP0, UPT, UR8, URZ, UPT ;  /* 0x0000003f0800728c */ /* 0x000fe4000bf05070 */
[----:B------:R-:W-:Y:S02]  /*23c0*/  ULEA UR8, UR12, UR7, 0xb ;  /* 0x000000070c087291 */ /* 0x000fe4000f8e583f */
[----:B------:R-:W-:Y:S02]  /*23d0*/  ULEA UR7, UR12, UR13, 0x9 ;  /* 0x0000000d0c077291 */ /* 0x000fe4000f8e483f */
[----:B------:R-:W-:Y:S01]  /*23e0*/  UIADD3 UR13, UR8, 0x400, URZ ;  /* 0x00000400080d7890 */ /* 0x000fe2000fffe03f */
[----:B------:R-:W-:Y:S02]  /*23f0*/  UMOV UR17, 0x40000040 ;  /* 0x4000004000117882 */ /* 0x000fe40000000000 */
[----:B------:R-:W-:Y:S01]  /*2400*/  UMOV UR16, UR8 ;  /* 0x0000000800107c82 */ /* 0x000fe20008000000 */
[----:B------:R-:W-:Y:S01]  /*2410*/  UMOV UR19, 0x40000040 ;  /* 0x4000004000137882 */ /* 0x000fe20000000000 */
[----:B------:R-:W-:Y:S01]  /*2420*/  UMOV UR18, UR7 ;  /* 0x0000000700127c82 */ /* 0x000fe20008000000 */
[----:B------:R-:W-:Y:S01]  /*2430*/  UIADD3 UR6, UR6, 0x4, URZ ;  /* 0x0000000406067890 */ /* 0x000fe2000fffe03f */
[----:B------:R-:W-:Y:S01]  /*2440*/  QGMMA.64x64x32.F32.E5M2.E5M2 R56, gdesc[UR16], R56, UP0 ;  /* 0x00e00000103879f3 */ /* 0x000fe2000bf03838 */
[----:B------:R-:W-:Y:S01]  /*2450*/  UMOV UR16, UR13 ;  /* 0x0000000d00107c82 */ /* 0x000fe20008000000 */
[----:B------:R-:W-:Y:S01]  /*2460*/  UMOV UR17, 0x40000040 ;  /* 0x4000004000117882 */ /* 0x000fe20000000000 */
[----:B------:R-:W-:Y:S01]  /*2470*/  UIADD3 UR13, UR8, 0x402, URZ ;  /* 0x00000402080d7890 */ /* 0x000fe2000fffe03f */
[----:B------:R-:W-:Y:S01]  /*2480*/  QGMMA.64x64x32.F32.E5M2.E5M2 R24, gdesc[UR16], R24, UP0 ;  /* 0x00e00000101879f3 */ /* 0x000fe2000bf03818 */
[----:B------:R-:W-:-:S02]  /*2490*/  UIADD3 UR16, UR8, 0x2, URZ ;  /* 0x0000000208107890 */ /* 0x000fc4000fffe03f */
[----:B------:R-:W-:Y:S01]  /*24a0*/  UIADD3 UR18, UR7, 0x2, URZ ;  /* 0x0000000207127890 */ /* 0x000fe2000fffe03f */
[----:B------:R-:W-:Y:S01]  /*24b0*/  UMOV UR17, 0x40000040 ;  /* 0x4000004000117882 */ /* 0x000fe20000000000 */
[----:B------:R-:W-:Y:S01]  /*24c0*/  UMOV UR19, 0x40000040 ;  /* 0x4000004000137882 */ /* 0x000fe20000000000 */
[----:B------:R-:W-:-:S06]  /*24d0*/  UISETP.NE.AND UP0, UPT, UR6, UR14, UPT ;  /* 0x0000000e0600728c */ /* 0x000fcc000bf05270 */
[----:B------:R-:W-:Y:S01]  /*24e0*/  QGMMA.64x64x32.F32.E5M2.E5M2 R56, gdesc[UR16], R56 ;  /* 0x00e00000103879f3 */ /* 0x000fe20008703838 */
[----:B------:R-:W-:Y:S01]  /*24f0*/  UMOV UR16, UR13 ;  /* 0x0000000d00107c82 */ /* 0x000fe20008000000 */
[----:B------:R-:W-:Y:S01]  /*2500*/  UMOV UR17, 0x40000040 ;  /* 0x4000004000117882 */ /* 0x000fe20000000000 */
[----:B------:R-:W-:Y:S01]  /*2510*/  UIADD3 UR13, UR8, 0x404, URZ ;  /* 0x00000404080d7890 */ /* 0x000fe2000fffe03f */
[----:B------:R-:W-:Y:S01]  /*2520*/  QGMMA.64x64x32.F32.E5M2.E5M2 R24, gdesc[UR16], R24 ;  /* 0x00e00000101879f3 */ /* 0x000fe20008703818 */
[----:B------:R-:W-:Y:S02]  /*2530*/  UIADD3 UR16, UR8, 0x4, URZ ;  /* 0x0000000408107890 */ /* 0x000fe4000fffe03f */
[----:B------:R-:W-:Y:S01]  /*2540*/  UIADD3 UR18, UR7, 0x4, URZ ;  /* 0x0000000407127890 */ /* 0x000fe2000fffe03f */
[----:B------:R-:W-:Y:S01]  /*2550*/  UMOV UR17, 0x40000040 ;  /* 0x4000004000117882 */ /* 0x000fe20000000000 */
[----:B------:R-:W-:-:S07]  /*2560*/  UMOV UR19, 0x40000040 ;  /* 0x4000004000137882 */ /* 0x000fce0000000000 */
[----:B------:R-:W-:Y:S01]  /*2570*/  QGMMA.64x64x32.F32.E5M2.E5M2 R56, gdesc[UR16], R56 ;  /* 0x00e00000103879f3 */ /* 0x000fe20008703838 */
[----:B------:R-:W-:Y:S01]  /*2580*/  UMOV UR16, UR13 ;  /* 0x0000000d00107c82 */ /* 0x000fe20008000000 */
[----:B------:R-:W-:Y:S02]  /*2590*/  UMOV UR17, 0x40000040 ;  /* 0x4000004000117882 */ /* 0x000fe40000000000 */
[----:B------:R-:W-:Y:S01]  /*25a0*/  QGMMA.64x64x32.F32.E5M2.E5M2 R24, gdesc[UR16], R24 ;  /* 0x00e00000101879f3 */ /* 0x000fe20008703818 */
[----:B------:R-:W-:Y:S02]  /*25b0*/  UIADD3 UR16, UR8, 0x6, URZ ;  /* 0x0000000608107890 */ /* 0x000fe4000fffe03f */
[----:B------:R-:W-:Y:S02]  /*25c0*/  UIADD3 UR18, UR7, 0x6, URZ ;  /* 0x0000000607127890 */ /* 0x000fe4000fffe03f */
[----:B------:R-:W-:Y:S01]  /*25d0*/  UIADD3 UR8, UR8, 0x406, URZ ;  /* 0x0000040608087890 */ /* 0x000fe2000fffe03f */
[----:B------:R-:W-:Y:S01]  /*25e0*/  UMOV UR17, 0x40000040 ;  /* 0x4000004000117882 */ /* 0x000fe20000000000 */
[----:B------:R-:W-:Y:S01]  /*25f0*/  UMOV UR19, 0x40000040 ;  /* 0x4000004000137882 */ /* 0x000fe20000000000 */
[----:B------:R-:W-:-:S06]  /*2600*/  USEL UR7, URZ, 0x1, UP0 ;  /* 0x000000013f077887 */ /* 0x000fcc0008000000 */
[----:B------:R-:W-:Y:S01]  /*2610*/  ISETP.NE.AND P0, PT, RZ, UR7, PT ;  /* 0x00000007ff007c0c */ /* 0x000fe2000bf05270 */
[----:B------:R-:W-:Y:S01]  /*2620*/  QGMMA.64x64x32.F32.E5M2.E5M2 R56, gdesc[UR16], R56 ;  /* 0x00e00000103879f3 */ /* 0x000fe20008703838 */
[----:B------:R-:W-:Y:S01]  /*2630*/  UMOV UR16, UR8 ;  /* 0x0000000800107c82 */ /* 0x000fe20008000000 */
[----:B------:R-:W-:Y:S02]  /*2640*/  UMOV UR17, 0x40000040 ;  /* 0x4000004000117882 */ /* 0x000fe40000000000 */
[----:B------:R-:W-:Y:S03]  /*2650*/  QGMMA.64x64x32.F32.E5M2.E5M2 R24, gdesc[UR16], R24, gsb0 ;  /* 0x00e00000101879f3 */ /* 0x000fe60008003818 */
[----:B------:R-:W-:-:S05]  /*2660*/  WARPGROUP.DEPBAR.LE gsb0, 0x1 ;  /* 0x00008000000079c5 */ /* 0x000fca0000010100 */
[----:B------:R-:W-:Y:S05]  /*2670*/  @!P0 BRA `(.L_x_28) ;  /* 0x0000000400088947 */ /* 0x000fea0003800000 */
[----:B------:R-:W-:Y:S02]  /*2680*/  WARPGROUP.DEPBAR.LE gsb0, 0x0 ;  /* 0x00008000000079c5 */ /* 0x000fe40000010000 */
[----:B------:R-:W-:-:S01]  /*2690*/  FADD R145, R56, R145 ;  /* 0x0000009138917221 */ /* 0x000fc20000000000 */
[----:B------:R-:W-:Y:S01]  /*26a0*/  FADD R140, R57, R140 ;  /* 0x0000008c398c7221 */ /* 0x000fe20000000000 */
        /* <DEDUP_REMOVED lines=62> */
[----:B------:R-:W-:-:S06]  /*2a90*/  UMOV UR6, URZ ;  /* 0x0000003f00067c82 */ /* 0x000fcc0008000000 */
.L_x_28:
[----:B------:R-:W-:Y:S05]  /*2aa0*/  @!P1 BRA `(.L_x_29) ;  /* 0x0000000000049947 */ /* 0x000fea0003800000 */
[----:B------:R-:W-:Y:S01]  /*2ab0*/  BPT.TRAP 0x1 ;  /* 0x000000040000795c */ /* 0x000fe20000300000 */
.L_x_29:
[----:B------:R-:W-:-:S13]  /*2ac0*/  ISETP.NE.AND P0, PT, R6, RZ, PT ;  /* 0x000000ff0600720c */ /* 0x000fda0003f05270 */
[----:B01----:R-:W-:-:S05]  /*2ad0*/  @P0 LEA R14, R13, UR10, 0x3 ;  /* 0x0000000a0d0e0c11 */ /* 0x003fca000f8e18ff */
[----:B------:R-:W-:-:S05]  /*2ae0*/  @P0 VIADD R14, R14, 0x20 ;  /* 0x000000200e0e0836 */ /* 0x000fca0000000000 */
[----:B------:R-:W-:-:S04]  /*2af0*/  @P0 PRMT R14, R5, 0x654, R14 ;  /* 0x00000654050e0816 */ /* 0x000fc8000000000e */
[----:B------:R0:W-:Y:S01]  /*2b00*/  @P0 SYNCS.ARRIVE.TRANS64.RED.A1T0 RZ, [R14+URZ], RZ ;  /* 0x000000ff0eff09a7 */ /* 0x0001e2000810043f */
[----:B------:R-:W-:-:S13]  /*2b10*/  ISETP.GT.U32.AND P0, PT, R4, 0x1, PT ;  /* 0x000000010400780c */ /* 0x000fda0003f04070 */
[----:B0-----:R-:W-:Y:S05]  /*2b20*/  @P0 BRA `(.L_x_30) ;  /* 0x0000000000040947 */ /* 0x001fea0003800000 */
[----:B------:R-:W-:Y:S01]  /*2b30*/  BPT.TRAP 0x1 ;  /* 0x000000040000795c */ /* 0x000fe20000300000 */
.L_x_30:
[----:B------:R-:W-:Y:S01]  /*2b40*/  UIADD3 UR12, UR12, 0x1, URZ ;  /* 0x000000010c0c7890 */ /* 0x000fe2000fffe03f */
[C---:B------:R-:W-:Y:S01]  /*2b50*/  ISETP.GT.AND P1, PT, R12.reuse, 0x1, PT ;  /* 0x000000010c00780c */ /* 0x040fe20003f24270 */
[----:B------:R-:W-:Y:S02]  /*2b60*/  VIADD R13, R13, 0x1 ;  /* 0x000000010d0d7836 */ /* 0x000fe40000000000 */
[----:B------:R-:W-:Y:S01]  /*2b70*/  UISETP.NE.AND UP0, UPT, UR12, 0x4, UPT ;  /* 0x000000040c00788c */ /* 0x000fe2000bf05270 */
[----:B------:R-:W-:Y:S02]  /*2b80*/  VIADD R12, R12, 0xffffffff ;  /* 0xffffffff0c0c7836 */ /* 0x000fe40000000000 */
[C---:B------:R-:W-:Y:S01]  /*2b90*/  ISETP.NE.AND P0, PT, R13.reuse, 0x4, PT ;  /* 0x000000040d00780c */ /* 0x040fe20003f05270 */
[----:B------:R-:W-:Y:S02]  /*2ba0*/  USEL UR8, URZ, 0x1, UP0 ;  /* 0x000000013f087887 */ /* 0x000fe40008000000 */
[----:B------:R-:W-:Y:S01]  /*2bb0*/  USEL UR12, UR12, URZ, UP0 ;  /* 0x0000003f0c0c7287 */ /* 0x000fe20008000000 */
[----:B------:R-:W-:-:S03]  /*2bc0*/  SEL R13, R13, RZ, P0 ;  /* 0x000000ff0d0d7207 */ /* 0x000fc60000000000 */
[----:B------:R-:W-:Y:S01]  /*2bd0*/  LOP3.LUT R144, R144, UR8, RZ, 0x3c, !PT ;  /* 0x0000000890907c12 */ /* 0x000fe2000f8e3cff */
[----:B------:R-:W-:Y:S01]  /*2be0*/  UMOV UR8, 0x1 ;  /* 0x0000000100087882 */ /* 0x000fe20000000000 */
[----:B------:R-:W-:Y:S06]  /*2bf0*/  @P1 BRA `(.L_x_31) ;  /* 0xfffffff400941947 */ /* 0x000fec000383ffff */
.L_x_23:
[----:B------:R-:W-:Y:S01]  /*2c00*/  UISETP.NE.AND UP0, UPT, UR6, URZ, UPT ;  /* 0x0000003f0600728c */ /* 0x000fe2000bf05270 */
[----:B01----:R-:W0:Y:S03]  /*2c10*/  LDC R12, c[0x0][0x28c] ;  /* 0x0000a300ff0c7b82 */ /* 0x003e260000000800 */
[----:B------:R-:W-:-:S06]  /*2c20*/  USEL UR6, URZ, 0x1, !UP0 ;  /* 0x000000013f067887 */ /* 0x000fcc000c000000 */
[----:B------:R-:W-:Y:S02]  /*2c30*/  ISETP.NE.AND P0, PT, RZ, UR6, PT ;  /* 0x00000006ff007c0c */ /* 0x000fe4000bf05270 */
[----:B0-----:R-:W-:-:S11]  /*2c40*/  ISETP.GE.AND P1, PT, R12, 0x1, PT ;  /* 0x000000010c00780c */ /* 0x001fd60003f26270 */
[----:B------:R-:W-:Y:S05]  /*2c50*/  @!P0 BRA `(.L_x_32) ;  /* 0x0000000400048947 */ /* 0x000fea0003800000 */
[----:B------:R-:W-:Y:S02]  /*2c60*/  WARPGROUP.DEPBAR.LE gsb0, 0x0 ;  /* 0x00008000000079c5 */ /* 0x000fe40000010000 */
[----:B------:R-:W-:Y:S01]  /*2c70*/  FADD R145, R56, R145 ;  /* 0x0000009138917221 */ /* 0x000fe20000000000 */
        /* <DEDUP_REMOVED lines=62> */
[----:B------:R-:W-:-:S07]  /*3060*/  FADD R18, R18, R55 ;  /* 0x0000003712127221 */ /* 0x000fce0000000000 */
.L_x_32:
[----:B------:R-:W-:Y:S02]  /*3070*/  WARPGROUP.DEPBAR.LE gsb0, 0x0 ;  /* 0x00008000000079c5 */ /* 0x000fe40000010000 */
[----:B------:R-:W-:Y:S05]  /*3080*/  @!P1 BRA `(.L_x_33) ;  /* 0x0000000000489947 */ /* 0x000fea0003800000 */
[----:B------:R-:W-:-:S13]  /*3090*/  ISETP.NE.AND P0, PT, R142, 0x3, PT ;  /* 0x000000038e00780c */ /* 0x000fda0003f05270 */
[----:B------:R-:W-:Y:S05]  /*30a0*/  @!P0 BRA `(.L_x_34) ;  /* 0x0000000000048947 */ /* 0x000fea0003800000 */
[----:B------:R-:W-:Y:S01]  /*30b0*/  BPT.TRAP 0x1 ;  /* 0x000000040000795c */ /* 0x000fe20000300000 */
.L_x_34:
[----:B------:R-:W-:Y:S01]  /*30c0*/  ISETP.NE.AND P0, PT, R6, RZ, PT ;  /* 0x000000ff0600720c */ /* 0x000fe20003f05270 */
[----:B------:R-:W-:Y:S01]  /*30d0*/  UISETP.LT.AND UP1, UPT, UR9, 0x1, UPT ;  /* 0x000000010900788c */ /* 0x000fe2000bf21270 */
[----:B------:R-:W-:-:S11]  /*30e0*/  IMAD.U32 R13, RZ, RZ, UR10 ;  /* 0x0000000aff0d7e24 */ /* 0x000fd6000f8e00ff */
[----:B------:R-:W-:-:S05]  /*30f0*/  VOTEU.ANY UP0, P0 ;  /* 0x00000000003f7886 */ /* 0x000fca0000000100 */
[----:B------:R-:W-:-:S04]  /*3100*/  @UP0 USEL UR6, UR9, 0x1, UP1 ;  /* 0x0000000109060887 */ /* 0x000fc80008800000 */
[----:B------:R-:W-:-:S06]  /*3110*/  @UP0 UIADD3 UR6, UR5, UR9, -UR6 ;  /* 0x0000000905060290 */ /* 0x000fcc000fffe806 */
[----:B------:R-:W-:-:S04]  /*3120*/  IMAD.U32 R12, RZ, RZ, UR6 ;  /* 0x00000006ff0c7e24 */ /* 0x000fc8000f8e00ff */
[----:B------:R-:W-:-:S05]  /*3130*/  @P0 IMAD.SHL.U32 R12, R12, 0x8, RZ ;  /* 0x000000080c0c0824 */ /* 0x000fca00078e00ff */
[----:B------:R-:W-:-:S04]  /*3140*/  @P0 LOP3.LUT R12, R12, 0x18, RZ, 0xc0, !PT ;  /* 0x000000180c0c0812 */ /* 0x000fc800078ec0ff */
[----:B------:R-:W-:-:S04]  /*3150*/  @P0 IADD3 R12, R13, 0x20, R12 ;  /* 0x000000200d0c0810 */ /* 0x000fc80007ffe00c */
[----:B------:R-:W-:-:S04]  /*3160*/  @P0 PRMT R12, R5, 0x654, R12 ;  /* 0x00000654050c0816 */ /* 0x000fc8000000000c */
[----:B------:R0:W-:Y:S01]  /*3170*/  @P0 SYNCS.ARRIVE.TRANS64.RED.A1T0 RZ, [R12+URZ], RZ ;  /* 0x000000ff0cff09a7 */ /* 0x0001e2000810043f */
[----:B------:R-:W-:-:S13]  /*3180*/  ISETP.GT.U32.AND P0, PT, R4, 0x1, PT ;  /* 0x000000010400780c */ /* 0x000fda0003f04070 */
[----:B0-----:R-:W-:Y:S05]  /*3190*/  @P0 BRA `(.L_x_33) ;  /* 0x0000000000040947 */ /* 0x001fea0003800000 */
[----:B------:R-:W-:Y:S01]  /*31a0*/  BPT.TRAP 0x1 ;  /* 0x000000040000795c */ /* 0x000fe20000300000 */
.L_x_33:
[----:B------:R-:W0:Y:S01]  /*31b0*/  LDC R24, c[0x0][0x288] ;  /* 0x0000a200ff187b82 */ /* 0x000e220000000800 */
[----:B------:R-:W-:Y:S01]  /*31c0*/  IMAD.SHL.U32 R35, R10, 0x40, RZ ;  /* 0x000000400a237824 */ /* 0x000fe200078e00ff */
[--C-:B------:R-:W-:Y:S01]  /*31d0*/  SHF.R.U32.HI R12, RZ, 0x2, R0.reuse ;  /* 0x00000002ff0c7819 */ /* 0x100fe20000011600 */
[----:B------:R-:W-:Y:S01]  /*31e0*/  IMAD.SHL.U32 R36, R11, 0x100, RZ ;  /* 0x000001000b247824 */ /* 0x000fe200078e00ff */
[C---:B------:R-:W-:Y:S01]  /*31f0*/  LOP3.LUT R14, R0.reuse, 0x60, RZ, 0xc0, !PT ;  /* 0x00000060000e7812 */ /* 0x040fe200078ec0ff */
[----:B------:R-:W-:Y:S01]  /*3200*/  ULDC UR6, c[0x0][0x284] ;  /* 0x0000a10000067ab9 */ /* 0x000fe20000000800 */
[----:B------:R-:W-:Y:S01]  /*3210*/  SHF.R.U32.HI R15, RZ, 0x7, R0 ;  /* 0x00000007ff0f7819 */ /* 0x000fe20000011600 */
[----:B------:R-:W-:Y:S01]  /*3220*/  IMAD.SHL.U32 R28, R0, 0x2, RZ ;  /* 0x00000002001c7824 */ /* 0x000fe200078e00ff */
[----:B------:R-:W-:Y:S01]  /*3230*/  LOP3.LUT R13, R12, 0x7, RZ, 0xc0, !PT ;  /* 0x000000070c0d7812 */ /* 0x000fe200078ec0ff */
[----:B------:R-:W-:Y:S01]  /*3240*/  IMAD.MOV.U32 R34, RZ, RZ, -0x1 ;  /* 0xffffffffff227424 */ /* 0x000fe200078e00ff */
[----:B------:R-:W-:-:S02]  /*3250*/  SHF.R.U32.HI R14, RZ, 0x1, R14 ;  /* 0x00000001ff0e7819 */ /* 0x000fc4000001160e */
[----:B------:R-:W-:Y:S02]  /*3260*/  LOP3.LUT R12, R15, 0x1, RZ, 0xc0, !PT ;  /* 0x000000010f0c7812 */ /* 0x000fe400078ec0ff */
[----:B------:R-:W-:Y:S02]  /*3270*/  IADD3 R25, RZ, -R14, -R13 ;  /* 0x8000000eff197210 */ /* 0x000fe40007ffe80d */
[----:B------:R-:W-:Y:S01]  /*3280*/  LOP3.LUT R15, R0, 0x3, RZ, 0xc0, !PT ;  /* 0x00000003000f7812 */ /* 0x000fe200078ec0ff */
[C---:B------:R-:W-:Y:S01]  /*3290*/  IMAD.SHL.U32 R26, R12.reuse, 0x40, RZ ;  /* 0x000000400c1a7824 */ /* 0x040fe200078e00ff */
[----:B------:R-:W-:Y:S01]  /*32a0*/  LOP3.LUT R28, R35, 0x6, R28, 0xf8, !PT ;  /* 0x00000006231c7812 */ /* 0x000fe200078ef81c */
[----:B------:R-:W-:-:S03]  /*32b0*/  IMAD R25, R12, -0x40, R25 ;  /* 0xffffffc00c197824 */ /* 0x000fc600078e0219 */
[----:B------:R-:W-:Y:S01]  /*32c0*/  LOP3.LUT R37, R26, 0x40, R13, 0xe2, !PT ;  /* 0x000000401a257812 */ /* 0x000fe200078ee20d */
[----:B------:R-:W-:Y:S01]  /*32d0*/  IMAD.WIDE R26, R11, 0x100, RZ ;  /* 0x000001000b1a7825 */ /* 0x000fe200078e02ff */
[----:B0-----:R-:W-:-:S03]  /*32e0*/  ISETP.GE.AND P0, PT, R35, R24, PT ;  /* 0x000000182300720c */ /* 0x001fc60003f06270 */
[----:B------:R-:W-:Y:S01]  /*32f0*/  IMAD R10, R15, -0x2, R24 ;  /* 0xfffffffe0f0a7824 */ /* 0x000fe200078e0218 */
[C---:B------:R-:W-:Y:S02]  /*3300*/  ISETP.GE.OR P0, PT, R36.reuse, UR6, P0 ;  /* 0x0000000624007c0c */ /* 0x040fe40008706670 */
[----:B------:R-:W-:Y:S01]  /*3310*/  IADD3 R36, -R36, UR6, R25 ;  /* 0x0000000624247c10 */ /* 0x000fe2000fffe119 */
[----:B------:R-:W-:Y:S01]  /*3320*/  IMAD.IADD R35, R10, 0x1, -R35 ;  /* 0x000000010a237824 */ /* 0x000fe200078e0a23 */
[----:B------:R-:W-:-:S09]  /*3330*/  LOP3.LUT R37, R26, R37, R14, 0xfe, !PT ;  /* 0x000000251a257212 */ /* 0x000fd200078efe0e */
[----:B------:R-:W-:Y:S05]  /*3340*/  @P0 BRA `(.L_x_35) ;  /* 0x0000004800200947 */ /* 0x000fea0003800000 */
[----:B------:R-:W0:Y:S01]  /*3350*/  LDC.64 R32, c[0x0][0x5c8] ;  /* 0x00017200ff207b82 */ /* 0x000e220000000a00 */
[----:B------:R-:W-:Y:S01]  /*3360*/  SHF.R.S32.HI R38, RZ, 0x1f, R7 ;  /* 0x0000001fff267819 */ /* 0x000fe20000011407 */
[----:B------:R-:W-:Y:S01]  /*3370*/  ULDC.64 UR6, c[0x0][0x5d0] ;  /* 0x0001740000067ab9 */ /* 0x000fe20000000a00 */
[----:B------:R-:W-:Y:S01]  /*3380*/  SHF.R.S32.HI R29, RZ, 0x1f, R28 ;  /* 0x0000001fff1d7819 */ /* 0x000fe2000001141c */
[----:B------:R-:W-:Y:S02]  /*3390*/  BSSY B0, `(.L_x_35) ;  /* 0x0000483000007945 */ /* 0x000fe40003800000 */
[----:B------:R-:W-:-:S04]  /*33a0*/  IMAD R10, R38, UR6, RZ ;  /* 0x00000006260a7c24 */ /* 0x000fc8000f8e02ff */
[C---:B------:R-:W-:Y:S02]  /*33b0*/  IMAD R13, R7.reuse, UR7, R10 ;  /* 0x00000007070d7c24 */ /* 0x040fe4000f8e020a */
[----:B------:R-:W-:Y:S01]  /*33c0*/  IMAD.WIDE.U32 R10, R7, UR6, R28 ;  /* 0x00000006070a7c25 */ /* 0x000fe2000f8e001c */
[----:B------:R-:W-:-:S03]  /*33d0*/  ULDC.64 UR6, c[0x0][0x5c0] ;  /* 0x0001700000067ab9 */ /* 0x000fc60000000a00 */
[----:B------:R-:W-:Y:S02]  /*33e0*/  IMAD.IADD R11, R11, 0x1, R13 ;  /* 0x000000010b0b7824 */ /* 0x000fe400078e020d */
[----:B0-----:R-:W-:Y:S01]  /*33f0*/  IMAD R12, R27, R32, RZ ;  /* 0x000000201b0c7224 */ /* 0x001fe200078e02ff */
[----:B------:R-:W-:-:S03]  /*3400*/  SHF.L.U64.HI R30, R32, 0x7, R33 ;  /* 0x00000007201e7819 */ /* 0x000fc60000010221 */
[C---:B------:R-:W-:Y:S02]  /*3410*/  IMAD R15, R37.reuse, R33, R12 ;  /* 0x00000021250f7224 */ /* 0x040fe400078e020c */
[----:B------:R-:W-:-:S04]  /*3420*/  IMAD.WIDE.U32 R12, R37, R32, R10 ;  /* 0x00000020250c7225 */ /* 0x000fc800078e000a */
[----:B------:R-:W-:Y:S01]  /*3430*/  IMAD.IADD R13, R13, 0x1, R15 ;  /* 0x000000010d0d7824 */ /* 0x000fe200078e020f */
[----:B------:R-:W-:Y:S01]  /*3440*/  IADD3 R24, P2, R12, UR6, RZ ;  /* 0x000000060c187c10 */ /* 0x000fe2000ff5e0ff */
[C---:B------:R-:W-:Y:S01]  /*3450*/  IMAD.SHL.U32 R11, R32.reuse, 0x80, RZ ;  /* 0x00000080200b7824 */ /* 0x040fe200078e00ff */
[C---:B------:R-:W-:Y:S02]  /*3460*/  LEA R10, P4, R32.reuse, R12, 0x3 ;  /* 0x0000000c200a7211 */ /* 0x040fe400078818ff */
[----:B------:R-:W-:Y:S02]  /*3470*/  IADD3.X R25, R13, UR7, RZ, P2, !PT ;  /* 0x000000070d197c10 */ /* 0x000fe400097fe4ff */
[----:B---3-5:R-:W-:Y:S02]  /*3480*/  FSETP.NEU.AND P2, PT, R9, RZ, PT ;  /* 0x000000ff0900720b */ /* 0x028fe40003f4d000 */
[----:B------:R-:W-:Y:S02]  /*3490*/  LEA.HI.X R31, R32, R13, R33, 0x3, P4 ;  /* 0x0000000d201f7211 */ /* 0x000fe400020f1c21 */
[----:B------:R-:W-:-:S02]  /*34a0*/  IADD3 R14, P4, R10, UR6, RZ ;  /* 0x000000060a0e7c10 */ /* 0x000fc4000ff9e0ff */
[--C-:B------:R-:W-:Y:S02]  /*34b0*/  IADD3 R12, P1, P0, R12, UR6, R11.reuse ;  /* 0x000000060c0c7c10 */ /* 0x100fe4000f83e00b */
[----:B------:R-:W-:Y:S02]  /*34c0*/  IADD3 R10, P5, P6, R10, UR6, R11 ;  /* 0x000000060a0a7c10 */ /* 0x000fe4000febe00b */
[--C-:B------:R-:W-:Y:S02]  /*34d0*/  IADD3.X R13, R13, UR7, R30.reuse, P1, P0 ;  /* 0x000000070d0d7c10 */ /* 0x100fe40008fe041e */
[C---:B------:R-:W-:Y:S02]  /*34e0*/  IADD3.X R15, R31.reuse, UR7, RZ, P4, !PT ;  /* 0x000000071f0f7c10 */ /* 0x040fe4000a7fe4ff */
[----:B------:R-:W-:Y:S01]  /*34f0*/  IADD3.X R11, R31, UR7, R30, P5, P6 ;  /* 0x000000071f0b7c10 */ /* 0x000fe2000afec41e */
[----:B------:R-:W-:Y:S06]  /*3500*/  @!P2 BRA `(.L_x_36) ;  /* 0x00000034009ca947 */ /* 0x000fec0003800000 */
[----:B------:R-:W-:Y:S01]  /*3510*/  ULDC.64 UR6, c[0x0][0x5b8] ;  /* 0x00016e0000067ab9 */ /* 0x000fe20000000a00 */
[----:B------:R-:W-:Y:S01]  /*3520*/  ISETP.GE.AND P0, PT, R36, 0x1, PT ;  /* 0x000000012400780c */ /* 0x000fe20003f06270 */
[----:B------:R-:W-:Y:S01]  /*3530*/  IMAD R30, R38, UR6, RZ ;  /* 0x00000006261e7c24 */ /* 0x000fe2000f8e02ff */
[----:B------:R-:W-:Y:S01]  /*3540*/  ULDC.64 UR10, c[0x0][0x5a8] ;  /* 0x00016a00000a7ab9 */ /* 0x000fe20000000a00 */
[----:B------:R-:W-:Y:S01]  /*3550*/  IMAD.WIDE.U32 R28, R7, UR6, R28 ;  /* 0x00000006071c7c25 */ /* 0x000fe2000f8e001c */
[----:B------:R-:W-:Y:S01]  /*3560*/  ISETP.LT.OR P4, PT, R35, 0x1, !P0 ;  /* 0x000000012300780c */ /* 0x000fe20004781670 */
[----:B------:R-:W-:Y:S02]  /*3570*/  BSSY B1, `(.L_x_37) ;  /* 0x000000c000017945 */ /* 0x000fe40003800000 */
[----:B------:R-:W-:Y:S01]  /*3580*/  IMAD R7, R7, UR7, R30 ;  /* 0x0000000707077c24 */ /* 0x000fe2000f8e021e */
[----:B------:R-:W-:Y:S02]  /*3590*/  ULDC.64 UR6, c[0x0][0x5b0] ;  /* 0x00016c0000067ab9 */ /* 0x000fe40000000a00 */
[----:B------:R-:W-:-:S02]  /*35a0*/  IMAD R32, R27, UR6, RZ ;  /* 0x000000061b207c24 */ /* 0x000fc4000f8e02ff */
[----:B------:R-:W-:Y:S02]  /*35b0*/  IMAD.IADD R29, R29, 0x1, R7 ;  /* 0x000000011d1d7824 */ /* 0x000fe400078e0207 */
[C---:B------:R-:W-:Y:S02]  /*35c0*/  IMAD R7, R37.reuse, UR7, R32 ;  /* 0x0000000725077c24 */ /* 0x040fe4000f8e0220 */
[----:B------:R-:W-:-:S03]  /*35d0*/  IMAD.WIDE.U32 R30, R37, UR6, R28 ;  /* 0x00000006251e7c25 */ /* 0x000fc6000f8e001c */
[----:B------:R-:W-:-:S04]  /*35e0*/  IADD3 R30, P1, R30, UR10, RZ ;  /* 0x0000000a1e1e7c10 */ /* 0x000fc8000ff3e0ff */
[--C-:B------:R-:W-:Y:S02]  /*35f0*/  IADD3.X R31, R31, UR11, R7.reuse, P1, !PT ;  /* 0x0000000b1f1f7c10 */ /* 0x100fe40008ffe407 */
[----:B------:R-:W-:Y:S01]  /*3600*/  PRMT R7, RZ, 0x7610, R7 ;  /* 0x00007610ff077816 */ /* 0x000fe20000000007 */
[----:B------:R-:W-:Y:S06]  /*3610*/  @P4 BRA `(.L_x_38) ;  /* 0x0000000000044947 */ /* 0x000fec0003800000 */
[----:B------:R0:W5:Y:S02]  /*3620*/  LDG.E.U8 R7, desc[UR20][R30.64] ;  /* 0x000000141e077981 */ /* 0x000164000c1e1100 */
.L_x_38:
[----:B------:R-:W-:Y:S05]  /*3630*/  BSYNC B1 ;  /* 0x0000000000017941 */ /* 0x000fea0003800000 */
.L_x_37:
[----:B-----5:R-:W-:Y:S01]  /*3640*/  LOP3.LUT R7, R7, 0xff, RZ, 0xc0, !PT ;  /* 0x000000ff07077812 */ /* 0x020fe200078ec0ff */
[----:B------:R-:W-:Y:S01]  /*3650*/  BSSY B1, `(.L_x_39) ;  /* 0x000000b000017945 */ /* 0x000fe20003800000 */
[----:B------:R-:W-:Y:S02]  /*3660*/  ISETP.LT.OR P2, PT, R35, 0x2, !P0 ;  /* 0x000000022300780c */ /* 0x000fe40004741670 */
[----:B------:R-:W-:-:S05]  /*3670*/  F2FP.F16.E5M2.UNPACK_B R7, R7 ;  /* 0x00000007ff07723e */ /* 0x000fca00020004ff */
[----:B------:R-:W-:Y:S01]  /*3680*/  HADD2.F32 R32, -RZ, R7.H0_H0 ;  /* 0x20000007ff207230 */ /* 0x000fe20000004100 */
[----:B------:R-:W-:-:S04]  /*3690*/  PRMT R7, RZ, 0x7610, R7 ;  /* 0x00007610ff077816 */ /* 0x000fc80000000007 */
[----:B------:R-:W-:-:S04]  /*36a0*/  FMUL R32, R32, R9 ;  /* 0x0000000920207220 */ /* 0x000fc80000400000 */
[----:B--2---:R-:W-:-:S05]  /*36b0*/  FFMA R32, R145, R8, R32 ;  /* 0x0000000891207223 */ /* 0x004fca0000000020 */
[----:B------:R-:W-:-:S05]  /*36c0*/  F2FP.SATFINITE.E5M2.F32.PACK_AB_MERGE_C R33, RZ, R32, RZ ;  /* 0x00000020ff21723e */ /* 0x000fca00048060ff */
[----:B------:R1:W-:Y:S01]  /*36d0*/  @!P4 STG.E.U8 desc[UR20][R24.64], R33 ;  /* 0x000000211800c986 */ /* 0x0003e2000c101114 */
[----:B------:R-:W-:Y:S05]  /*36e0*/  @P2 BRA `(.L_x_40) ;  /* 0x0000000000042947 */ /* 0x000fea0003800000 */
[----:B------:R2:W5:Y:S02]  /*36f0*/  LDG.E.U8 R7, desc[UR20][R30.64+0x1] ;  /* 0x000001141e077981 */ /* 0x000564000c1e1100 */
.L_x_40:
[----:B------:R-:W-:Y:S05]  /*3700*/  BSYNC B1 ;  /* 0x0000000000017941 */ /* 0x000fea0003800000 */
.L_x_39:
[----:B-----5:R-:W-:Y:S01]  /*3710*/  LOP3.LUT R7, R7, 0xff, RZ, 0xc0, !PT ;  /* 0x000000ff07077812 */ /* 0x020fe200078ec0ff */
[----:B------:R-:W-:Y:S01]  /*3720*/  BSSY B1, `(.L_x_41) ;  /* 0x0000013000017945 */ /* 0x000fe20003800000 */
[----:B------:R-:W-:Y:S02]  /*3730*/  IADD3 R39, P1, R37, 0x8, RZ ;  /* 0x0000000825277810 */ /* 0x000fe40007f3e0ff */
[----:B------:R-:W-:-:S03]  /*3740*/  F2FP.F16.E5M2.UNPACK_B R7, R7 ;  /* 0x00000007ff07723e */ /* 0x000fc600020004ff */
[----:B-1----:R-:W-:Y:S01]  /*3750*/  IMAD.X R33, RZ, RZ, R27, P1 ;  /* 0x000000ffff217224 */ /* 0x002fe200008e061b */
[----:B------:R-:W-:Y:S01]  /*3760*/  ISETP.GE.AND P1, PT, R36, 0x9, PT ;  /* 0x000000092400780c */ /* 0x000fe20003f26270 */
[----:B------:R-:W-:Y:S02]  /*3770*/  HADD2.F32 R32, -RZ, R7.H0_H0 ;  /* 0x20000007ff207230 */ /* 0x000fe40000004100 */
[----:B------:R-:W-:Y:S01]  /*3780*/  IMAD R38, R33, UR6, RZ ;  /* 0x0000000621267c24 */ /* 0x000fe2000f8e02ff */
[----:B------:R-:W-:Y:S02]  /*3790*/  ISETP.LT.OR P5, PT, R35, 0x1, !P1 ;  /* 0x000000012300780c */ /* 0x000fe40004fa1670 */
[----:B------:R-:W-:Y:S01]  /*37a0*/  FMUL R7, R32, R9 ;  /* 0x0000000920077220 */ /* 0x000fe20000400000 */
[----:B------:R-:W-:-:S04]  /*37b0*/  IMAD.WIDE.U32 R32, R39, UR6, R28 ;  /* 0x0000000627207c25 */ /* 0x000fc8000f8e001c */
[----:B------:R-:W-:Y:S01]  /*37c0*/  FFMA R7, R140, R8, R7 ;  /* 0x000000088c077223 */ /* 0x000fe20000000007 */
[----:B------:R-:W-:Y:S01]  /*37d0*/  IMAD R39, R39, UR7, R38 ;  /* 0x0000000727277c24 */ /* 0x000fe2000f8e0226 */
[----:B------:R-:W-:-:S03]  /*37e0*/  IADD3 R32, P4, R32, UR10, RZ ;  /* 0x0000000a20207c10 */ /* 0x000fc6000ff9e0ff */
[----:B------:R-:W-:Y:S02]  /*37f0*/  F2FP.SATFINITE.E5M2.F32.PACK_AB_MERGE_C R41, RZ, R7, RZ ;  /* 0x00000007ff29723e */ /* 0x000fe400048060ff */
[----:B------:R-:W-:Y:S02]  /*3800*/  IADD3.X R33, R33, UR11, R39, P4, !PT ;  /* 0x0000000b21217c10 */ /* 0x000fe4000a7fe427 */
[----:B------:R-:W-:Y:S01]  /*3810*/  PRMT R7, RZ, 0x7610, R7 ;  /* 0x00007610ff077816 */ /* 0x000fe20000000007 */
[----:B------:R1:W-:Y:S01]  /*3820*/  @!P2 STG.E.U8 desc[UR20][R24.64+0x1], R41 ;  /* 0x000001291800a986 */ /* 0x0003e2000c101114 */
[----:B------:R-:W-:Y:S05]  /*3830*/  @P5 BRA `(.L_x_42) ;  /* 0x0000000000045947 */ /* 0x000fea0003800000 */
[----:B------:R3:W5:Y:S02]  /*3840*/  LDG.E.U8 R7, desc[UR20][R32.64] ;  /* 0x0000001420077981 */ /* 0x000764000c1e1100 */
.L_x_42:
[----:B------:R-:W-:Y:S05]  /*3850*/  BSYNC B1 ;  /* 0x0000000000017941 */ /* 0x000fea0003800000 */
.L_x_41:
[----:B-----5:R-:W-:Y:S01]  /*3860*/  LOP3.LUT R7, R7, 0xff, RZ, 0xc0, !PT ;  /* 0x000000ff07077812 */ /* 0x020fe200078ec0ff */
[----:B------:R-:W-:Y:S01]  /*3870*/  BSSY B1, `(.L_x_43) ;  /* 0x000000b000017945 */ /* 0x000fe20003800000 */
[----:B------:R-:W-:Y:S02]  /*3880*/  ISETP.LT.OR P2, PT, R35, 0x2, !P1 ;  /* 0x000000022300780c */ /* 0x000fe40004f41670 */
[----:B------:R-:W-:-:S05]  /*3890*/  F2FP.F16.E5M2.UNPACK_B R7, R7 ;  /* 0x00000007ff07723e */ /* 0x000fca00020004ff */
[----:B------:R-:W-:Y:S01]  /*38a0*/  HADD2.F32 R38, -RZ, R7.H0_H0 ;  /* 0x20000007ff267230 */ /* 0x000fe20000004100 */
[----:B------:R-:W-:-:S04]  /*38b0*/  PRMT R7, RZ, 0x7610, R7 ;  /* 0x00007610ff077816 */ /* 0x000fc80000000007 */
[----:B------:R-:W-:-:S04]  /*38c0*/  FMUL R38, R38, R9 ;  /* 0x0000000926267220 */ /* 0x000fc80000400000 */
[----:B------:R-:W-:-:S05]  /*38d0*/  FFMA R38, R143, R8, R38 ;  /* 0x000000088f267223 */ /* 0x000fca0000000026 */
[----:B------:R-:W-:-:S05]  /*38e0*/  F2FP.SATFINITE.E5M2.F32.PACK_AB_MERGE_C R39, RZ, R38, RZ ;  /* 0x00000026ff27723e */ /* 0x000fca00048060ff */
[----:B------:R4:W-:Y:S01]  /*38f0*/  @!P5 STG.E.U8 desc[UR20][R14.64], R39 ;  /* 0x000000270e00d986 */ /* 0x0009e2000c101114 */
[----:B------:R-:W-:Y:S05]  /*3900*/  @P2 BRA `(.L_x_44) ;  /* 0x0000000000042947 */ /* 0x000fea0003800000 */
[----:B------:R0:W5:Y:S02]  /*3910*/  LDG.E.U8 R7, desc[UR20][R32.64+0x1] ;  /* 0x0000011420077981 */ /* 0x000164000c1e1100 */
.L_x_44:
[----:B------:R-:W-:Y:S05]  /*3920*/  BSYNC B1 ;  /* 0x0000000000017941 */ /* 0x000fea0003800000 */
.L_x_43:
[----:B-----5:R-:W-:Y:S01]  /*3930*/  LOP3.LUT R7, R7, 0xff, RZ, 0xc0, !PT ;  /* 0x000000ff07077812 */ /* 0x020fe200078ec0ff */
[----:B------:R-:W-:Y:S01]  /*3940*/  BSSY B1, `(.L_x_45) ;  /* 0x000000b000017945 */ /* 0x000fe20003800000 */
[----:B------:R-:W-:Y:S02]  /*3950*/  ISETP.LT.OR P4, PT, R35, 0x9, !P0 ;  /* 0x000000092300780c */ /* 0x000fe40004781670 */
[----:B------:R-:W-:-:S05]  /*3960*/  F2FP.F16.E5M2.UNPACK_B R7, R7 ;  /* 0x00000007ff07723e */ /* 0x000fca00020004ff */
[----:B------:R-:W-:-:S05]  /*3970*/  HADD2.F32 R38, -RZ, R7.H0_H0 ;  /* 0x20000007ff267230 */ /* 0x000fca0000004100 */
[----:B------:R-:W-:-:S04]  /*3980*/  FMUL R7, R38, R9 ;  /* 0x0000000926077220 */ /* 0x000fc80000400000 */
[----:B------:R-:W-:-:S05]  /*3990*/  FFMA R7, R138, R8, R7 ;  /* 0x000000088a077223 */ /* 0x000fca0000000007 */
[----:B----4-:R-:W-:Y:S02]  /*39a0*/  F2FP.SATFINITE.E5M2.F32.PACK_AB_MERGE_C R39, RZ, R7, RZ ;  /* 0x00000007ff27723e */ /* 0x010fe400048060ff */
[----:B------:R-:W-:-:S03]  /*39b0*/  PRMT R7, RZ, 0x7610, R7 ;  /* 0x00007610ff077816 */ /* 0x000fc60000000007 */
[----:B------:R4:W-:Y:S01]  /*39c0*/  @!P2 STG.E.U8 desc[UR20][R14.64+0x1], R39 ;  /* 0x000001270e00a986 */ /* 0x0009e2000c101114 */
[----:B------:R-:W-:Y:S05]  /*39d0*/  @P4 BRA `(.L_x_46) ;  /* 0x0000000000044947 */ /* 0x000fea0003800000 */
[----:B------:R0:W5:Y:S02]  /*39e0*/  LDG.E.U8 R7, desc[UR20][R30.64+0x8] ;  /* 0x000008141e077981 */ /* 0x000164000c1e1100 */
.L_x_46:
[----:B------:R-:W-:Y:S05]  /*39f0*/  BSYNC B1 ;  /* 0x0000000000017941 */ /* 0x000fea0003800000 */
.L_x_45:
        /* <DEDUP_REMOVED lines=8> */
[----:B----4-:R-:W-:-:S05]  /*3a80*/  F2FP.SATFINITE.E5M2.F32.PACK_AB_MERGE_C R39, RZ, R38, RZ ;  /* 0x00000026ff27723e */ /* 0x010fca00048060ff */
[----:B------:R4:W-:Y:S01]  /*3a90*/  @!P4 STG.E.U8 desc[UR20][R24.64+0x8], R39 ;  /* 0x000008271800c986 */ /* 0x0009e2000c101114 */
[----:B------:R-:W-:Y:S05]  /*3aa0*/  @P2 BRA `(.L_x_48) ;  /* 0x0000000000042947 */ /* 0x000fea0003800000 */
[----:B------:R0:W5:Y:S02]  /*3ab0*/  LDG.E.U8 R7, desc[UR20][R30.64+0x9] ;  /* 0x000009141e077981 */ /* 0x000164000c1e1100 */
.L_x_48:
[----:B------:R-:W-:Y:S05]  /*3ac0*/  BSYNC B1 ;  /* 0x0000000000017941 */ /* 0x000fea0003800000 */
.L_x_47:
        /* <DEDUP_REMOVED lines=12> */
.L_x_50:
[----:B------:R-:W-:Y:S05]  /*3b90*/  BSYNC B1 ;  /* 0x0000000000017941 */ /* 0x000fea0003800000 */
.L_x_49:
        /* <DEDUP_REMOVED lines=12> */
.L_x_52:
[----:B------:R-:W-:Y:S05]  /*3c60*/  BSYNC B1 ;  /* 0x0000000000017941 */ /* 0x000fea0003800000 */
.L_x_51:
        /* <DEDUP_REMOVED lines=12> */
.L_x_54:
[----:B------:R-:W-:Y:S05]  /*3d30*/  BSYNC B1 ;  /* 0x0000000000017941 */ /* 0x000fea0003800000 */
.L_x_53:
        /* <DEDUP_REMOVED lines=12> */
.L_x_56:
[----:B------:R-:W-:Y:S05]  /*3e00*/  BSYNC B1 ;  /* 0x0000000000017941 */ /* 0x000fea0003800000 */
.L_x_55:
        /* <DEDUP_REMOVED lines=12> */
.L_x_58:
[----:B------:R-:W-:Y:S05]  /*3ed0*/  BSYNC B1 ;  /* 0x0000000000017941 */ /* 0x000fea0003800000 */
.L_x_57:
        /* <DEDUP_REMOVED lines=12> */
.L_x_60:
[----:B------:R-:W-:Y:S05]  /*3fa0*/  BSYNC B1 ;  /* 0x0000000000017941 */ /* 0x000fea0003800000 */
.L_x_59:
        /* <DEDUP_REMOVED lines=12> */
.L_x_62:
[----:B------:R-:W-:Y:S05]  /*4070*/  BSYNC B1 ;  /* 0x0000000000017941 */ /* 0x000fea0003800000 */
.L_x_61:
        /* <DEDUP_REMOVED lines=12> */
.L_x_64:
[----:B------:R-:W-:Y:S05]  /*4140*/  BSYNC B1 ;  /* 0x0000000000017941 */ /* 0x000fea0003800000 */
.L_x_63:
        /* <DEDUP_REMOVED lines=12> */
.L_x_66:
[----:B------:R-:W-:Y:S05]  /*4210*/  BSYNC B1 ;  /* 0x0000000000017941 */ /* 0x000fea0003800000 */
.L_x_65:
        /* <DEDUP_REMOVED lines=12> */
.L_x_68:
[----:B------:R-:W-:Y:S05]  /*42e0*/  BSYNC B1 ;  /* 0x0000000000017941 */ /* 0x000fea0003800000 */
.L_x_67:
        /* <DEDUP_REMOVED lines=12> */
.L_x_70:
[----:B------:R-:W-:Y:S05]  /*43b0*/  BSYNC B1 ;  /* 0x0000000000017941 */ /* 0x000fea0003800000 */
.L_x_69:
        /* <DEDUP_REMOVED lines=12> */
.L_x_72:
[----:B------:R-:W-:Y:S05]  /*4480*/  BSYNC B1 ;  /* 0x0000000000017941 */ /* 0x000fea0003800000 */
.L_x_71:
        /* <DEDUP_REMOVED lines=12> */
.L_x_74:
[----:B------:R-:W-:Y:S05]  /*4550*/  BSYNC B1 ;  /* 0x0000000000017941 */ /* 0x000fea0003800000 */
.L_x_73:
        /* <DEDUP_REMOVED lines=12> */
.L_x_76:
[----:B------:R-:W-:Y:S05]  /*4620*/  BSYNC B1 ;  /* 0x0000000000017941 */ /* 0x000fea0003800000 */
.L_x_75:
        /* <DEDUP_REMOVED lines=12> */
.L_x_78:
[----:B------:R-:W-:Y:S05]  /*46f0*/  BSYNC B1 ;  /* 0x0000000000017941 */ /* 0x000fea0003800000 */
.L_x_77:
        /* <DEDUP_REMOVED lines=12> */
.L_x_80:
[----:B------:R-:W-:Y:S05]  /*47c0*/  BSYNC B1 ;  /* 0x0000000000017941 */ /* 0x000fea0003800000 */
.L_x_79:
        /* <DEDUP_REMOVED lines=12> */
.L_x_82:
[----:B------:R-:W-:Y:S05]  /*4890*/  BSYNC B1 ;  /* 0x0000000000017941 */ /* 0x000fea0003800000 */
.L_x_81:
        /* <DEDUP_REMOVED lines=12> */
.L_x_84:
[----:B------:R-:W-:Y:S05]  /*4960*/  BSYNC B1 ;  /* 0x0000000000017941 */ /* 0x000fea0003800000 */
.L_x_83:
        /* <DEDUP_REMOVED lines=12> */
.L_x_86:
[----:B------:R-:W-:Y:S05]  /*4a30*/  BSYNC B1 ;  /* 0x0000000000017941 */ /* 0x000fea0003800000 */
.L_x_85:
        /* <DEDUP_REMOVED lines=12> */
.L_x_88:
[----:B------:R-:W-:Y:S05]  /*4b00*/  BSYNC B1 ;  /* 0x0000000000017941 */ /* 0x000fea0003800000 */
.L_x_87:
        /* <DEDUP_REMOVED lines=12> */
.L_x_90:
[----:B------:R-:W-:Y:S05]  /*4bd0*/  BSYNC B1 ;  /* 0x0000000000017941 */ /* 0x000fea0003800000 */
.L_x_89:
        /* <DEDUP_REMOVED lines=12> */
.L_x_92:
[----:B------:R-:W-:Y:S05]  /*4ca0*/  BSYNC B1 ;  /* 0x0000000000017941 */ /* 0x000fea0003800000 */
.L_x_91:
        /* <DEDUP_REMOVED lines=12> */
.L_x_94:
[----:B------:R-:W-:Y:S05]  /*4d70*/  BSYNC B1 ;  /* 0x0000000000017941 */ /* 0x000fea0003800000 */
.L_x_93:
        /* <DEDUP_REMOVED lines=12> */
.L_x_96:
[----:B------:R-:W-:Y:S05]  /*4e40*/  BSYNC B1 ;  /* 0x0000000000017941 */ /* 0x000fea0003800000 */
.L_x_95:
[----:B-----5:R-:W-:Y:S01]  /*4e50*/  LOP3.LUT R7, R7, 0xff, RZ, 0xc0, !PT ;  /* 0x000000ff07077812 */ /* 0x020fe200078ec0ff */
[----:B------:R-:W-:Y:S01]  /*4e60*/  BSSY B1, `(.L_x_97) ;  /* 0x000000b000017945 */ /* 0x000fe20003800000 */
[----:B------:R-:W-:Y:S02]  /*4e70*/  ISETP.LT.OR P2, PT, R35, 0x39, !P1 ;  /* 0x000000392300780c */ /* 0x000fe40004f41670 */
[----:B------:R-:W-:-:S05]  /*4e80*/  F2FP.F16.E5M2.UNPACK_B R7, R7 ;  /* 0x00000007ff07723e */ /* 0x000fca00020004ff */
[----:B0-2---:R-:W-:-:S05]  /*4e90*/  HADD2.F32 R30, -RZ, R7.H0_H0 ;  /* 0x20000007ff1e7230 */ /* 0x005fca0000004100 */
[----:B------:R-:W-:-:S04]  /*4ea0*/  FMUL R7, R30, R9 ;  /* 0x000000091e077220 */ /* 0x000fc80000400000 */
[----:B------:R-:W-:-:S05]  /*4eb0*/  FFMA R7, R112, R8, R7 ;  /* 0x0000000870077223 */ /* 0x000fca0000000007 */
[----:B------:R-:W-:Y:S02]  /*4ec0*/  F2FP.SATFINITE.E5M2.F32.PACK_AB_MERGE_C R31, RZ, R7, RZ ;  /* 0x00000007ff1f723e */ /* 0x000fe400048060ff */
[----:B------:R-:W-:-:S03]  /*4ed0*/  PRMT R7, RZ, 0x7610, R7 ;  /* 0x00007610ff077816 */ /* 0x000fc60000000007 */
[----:B------:R0:W-:Y:S01]  /*4ee0*/  @!P0 STG.E.U8 desc[UR20][R24.64+0x39], R31 ;  /* 0x0000391f18008986 */ /* 0x0001e2000c101114 */
[----:B------:R-:W-:Y:S05]  /*4ef0*/  @P2 BRA `(.L_x_98) ;  /* 0x0000000000042947 */ /* 0x000fea0003800000 */
[----:B------:R2:W5:Y:S02]  /*4f00*/  LDG.E.U8 R7, desc[UR20][R32.64+0x38] ;  /* 0x0000381420077981 */ /* 0x000564000c1e1100 */
.L_x_98:
[----:B------:R-:W-:Y:S05]  /*4f10*/  BSYNC B1 ;  /* 0x0000000000017941 */ /* 0x000fea0003800000 */
.L_x_97:
[----:B-----5:R-:W-:Y:S01]  /*4f20*/  LOP3.LUT R7, R7, 0xff, RZ, 0xc0, !PT ;  /* 0x000000ff07077812 */ /* 0x020fe200078ec0ff */
[----:B------:R-:W-:Y:S01]  /*4f30*/  BSSY B1, `(.L_x_99) ;  /* 0x000000b000017945 */ /* 0x000fe20003800000 */
[----:B------:R-:W-:Y:S02]  /*4f40*/  ISETP.LT.OR P1, PT, R35, 0x3a, !P1 ;  /* 0x0000003a2300780c */ /* 0x000fe40004f21670 */
[----:B------:R-:W-:-:S05]  /*4f50*/  F2FP.F16.E5M2.UNPACK_B R7, R7 ;  /* 0x00000007ff07723e */ /* 0x000fca00020004ff */
[----:B01--4-:R-:W-:Y:S01]  /*4f60*/  HADD2.F32 R24, -RZ, R7.H0_H0 ;  /* 0x20000007ff187230 */ /* 0x013fe20000004100 */
[----:B------:R-:W-:-:S04]  /*4f70*/  PRMT R7, RZ, 0x7610, R7 ;  /* 0x00007610ff077816 */ /* 0x000fc80000000007 */
[----:B------:R-:W-:-:S04]  /*4f80*/  FMUL R24, R24, R9 ;  /* 0x0000000918187220 */ /* 0x000fc80000400000 */
[----:B------:R-:W-:-:S05]  /*4f90*/  FFMA R24, R115, R8, R24 ;  /* 0x0000000873187223 */ /* 0x000fca0000000018 */
[----:B------:R-:W-:-:S05]  /*4fa0*/  F2FP.SATFINITE.E5M2.F32.PACK_AB_MERGE_C R25, RZ, R24, RZ ;  /* 0x00000018ff19723e */ /* 0x000fca00048060ff */
[----:B------:R0:W-:Y:S01]  /*4fb0*/  @!P2 STG.E.U8 desc[UR20][R14.64+0x38], R25 ;  /* 0x000038190e00a986 */ /* 0x0001e2000c101114 */
[----:B------:R-:W-:Y:S05]  /*4fc0*/  @P1 BRA `(.L_x_100) ;  /* 0x0000000000041947 */ /* 0x000fea0003800000 */
[----:B------:R1:W5:Y:S02]  /*4fd0*/  LDG.E.U8 R7, desc[UR20][R32.64+0x39] ;  /* 0x0000391420077981 */ /* 0x000364000c1e1100 */
.L_x_100:
[----:B------:R-:W-:Y:S05]  /*4fe0*/  BSYNC B1 ;  /* 0x0000000000017941 */ /* 0x000fea0003800000 */
.L_x_99:
[----:B-----5:R-:W-:Y:S01]  /*4ff0*/  LOP3.LUT R7, R7, 0xff, RZ, 0xc0, !PT ;  /* 0x000000ff07077812 */ /* 0x020fe200078ec0ff */
[----:B------:R-:W-:Y:S01]  /*5000*/  BSSY B1, `(.L_x_101) ;  /* 0x0000013000017945 */ /* 0x000fe20003800000 */
[----:B------:R-:W-:Y:S02]  /*5010*/  IADD3 R31, P0, R37, 0x80, RZ ;  /* 0x00000080251f7810 */ /* 0x000fe40007f1e0ff */
[----:B------:R-:W-:-:S03]  /*5020*/  F2FP.F16.E5M2.UNPACK_B R7, R7 ;  /* 0x00000007ff07723e */ /* 0x000fc600020004ff */
[----:B0-----:R-:W-:Y:S01]  /*5030*/  IMAD.X R25, RZ, RZ, R27, P0 ;  /* 0x000000ffff197224 */ /* 0x001fe200000e061b */
        /* <DEDUP_REMOVED lines=9> */
[----:B-123--:R-:W-:Y:S02]  /*50d0*/  F2FP.SATFINITE.E5M2.F32.PACK_AB_MERGE_C R33, RZ, R7, RZ ;  /* 0x00000007ff21723e */ /* 0x00efe400048060ff */
[----:B------:R-:W-:Y:S02]  /*50e0*/  IADD3.X R25, R25, UR11, R31, P2, !PT ;  /* 0x0000000b19197c10 */ /* 0x000fe400097fe41f */
[----:B------:R-:W-:Y:S01]  /*50f0*/  PRMT R7, RZ, 0x7610, R7 ;  /* 0x00007610ff077816 */ /* 0x000fe20000000007 */
[----:B------:R0:W-:Y:S01]  /*5100*/  @!P1 STG.E.U8 desc[UR20][R14.64+0x39], R33 ;  /* 0x000039210e009986 */ /* 0x0001e2000c101114 */
[----:B------:R-:W-:Y:S05]  /*5110*/  @P4 BRA `(.L_x_102) ;  /* 0x0000000000044947 */ /* 0x000fea0003800000 */
[----:B------:R1:W5:Y:S02]  /*5120*/  LDG.E.U8 R7, desc[UR20][R24.64] ;  /* 0x0000001418077981 */ /* 0x000364000c1e1100 */
.L_x_102:
[----:B------:R-:W-:Y:S05]  /*5130*/  BSYNC B1 ;  /* 0x0000000000017941 */ /* 0x000fea0003800000 */
.L_x_101:
[----:B-----5:R-:W-:Y:S01]  /*5140*/  LOP3.LUT R7, R7, 0xff, RZ, 0xc0, !PT ;  /* 0x000000ff07077812 */ /* 0x020fe200078ec0ff */
[----:B------:R-:W-:Y:S01]  /*5150*/  BSSY B1, `(.L_x_103) ;  /* 0x000000b000017945 */ /* 0x000fe20003800000 */
[----:B------:R-:W-:Y:S02]  /*5160*/  ISETP.LT.OR P2, PT, R35, 0x2, !P0 ;  /* 0x000000022300780c */ /* 0x000fe40004741670 */
[----:B------:R-:W-:-:S05]  /*5170*/  F2FP.F16.E5M2.UNPACK_B R7, R7 ;  /* 0x00000007ff07723e */ /* 0x000fca00020004ff */
[----:B0-----:R-:W-:Y:S01]  /*5180*/  HADD2.F32 R14, -RZ, R7.H0_H0 ;  /* 0x20000007ff0e7230 */ /* 0x001fe20000004100 */
[----:B------:R-:W-:-:S04]  /*5190*/  PRMT R7, RZ, 0x7610, R7 ;  /* 0x00007610ff077816 */ /* 0x000fc80000000007 */
[----:B------:R-:W-:-:S04]  /*51a0*/  FMUL R14, R14, R9 ;  /* 0x000000090e0e7220 */ /* 0x000fc80000400000 */
[----:B------:R-:W-:-:S05]  /*51b0*/  FFMA R14, R113, R8, R14 ;  /* 0x00000008710e7223 */ /* 0x000fca000000000e */
[----:B------:R-:W-:-:S05]  /*51c0*/  F2FP.SATFINITE.E5M2.F32.PACK_AB_MERGE_C R15, RZ, R14, RZ ;  /* 0x0000000eff0f723e */ /* 0x000fca00048060ff */
[----:B------:R0:W-:Y:S01]  /*51d0*/  @!P4 STG.E.U8 desc[UR20][R12.64], R15 ;  /* 0x0000000f0c00c986 */ /* 0x0001e2000c101114 */
[----:B------:R-:W-:Y:S05]  /*51e0*/  @P2 BRA `(.L_x_104) ;  /* 0x0000000000042947 */ /* 0x000fea0003800000 */
[----:B------:R2:W5:Y:S02]  /*51f0*/  LDG.E.U8 R7, desc[UR20][R24.64+0x1] ;  /* 0x0000011418077981 */ /* 0x000564000c1e1100 */
.L_x_104:
[----:B------:R-:W-:Y:S05]  /*5200*/  BSYNC B1 ;  /* 0x0000000000017941 */ /* 0x000fea0003800000 */
.L_x_103:
[----:B-----5:R-:W-:Y:S01]  /*5210*/  LOP3.LUT R7, R7, 0xff, RZ, 0xc0, !PT ;  /* 0x000000ff07077812 */ /* 0x020fe200078ec0ff */
[----:B------:R-:W-:Y:S01]  /*5220*/  BSSY B1, `(.L_x_105) ;  /* 0x0000013000017945 */ /* 0x000fe20003800000 */
[----:B------:R-:W-:Y:S02]  /*5230*/  IADD3 R37, P1, R37, 0x88, RZ ;  /* 0x0000008825257810 */ /* 0x000fe40007f3e0ff */
[----:B------:R-:W-:-:S03]  /*5240*/  F2FP.F16.E5M2.UNPACK_B R7, R7 ;  /* 0x00000007ff07723e */ /* 0x000fc600020004ff */
[----:B------:R-:W-:Y:S01]  /*5250*/  IMAD.X R26, RZ, RZ, R27, P1 ;  /* 0x000000ffff1a7224 */ /* 0x000fe200008e061b */
[----:B------:R-:W-:Y:S01]  /*5260*/  ISETP.GE.AND P1, PT, R36, 0x89, PT ;  /* 0x000000892400780c */ /* 0x000fe20003f26270 */
[----:B------:R-:W-:Y:S02]  /*5270*/  HADD2.F32 R14, -RZ, R7.H0_H0 ;  /* 0x20000007ff0e7230 */ /* 0x000fe40000004100 */
[----:B------:R-:W-:Y:S01]  /*5280*/  IMAD R26, R26, UR6, RZ ;  /* 0x000000061a1a7c24 */ /* 0x000fe2000f8e02ff */
[----:B------:R-:W-:Y:S01]  /*5290*/  ISETP.LT.OR P5, PT, R35, 0x1, !P1 ;  /* 0x000000012300780c */ /* 0x000fe20004fa1670 */
[----:B------:R-:W-:-:S04]  /*52a0*/  IMAD.WIDE.U32 R28, R37, UR6, R28 ;  /* 0x00000006251c7c25 */ /* 0x000fc8000f8e001c */
[----:B------:R-:W-:Y:S01]  /*52b0*/  FMUL R7, R14, R9 ;  /* 0x000000090e077220 */ /* 0x000fe20000400000 */
[----:B------:R-:W-:-:S03]  /*52c0*/  IMAD R37, R37, UR7, R26 ;  /* 0x0000000725257c24 */ /* 0x000fc6000f8e021a */
[----:B------:R-:W-:Y:S01]  /*52d0*/  FFMA R7, R108, R8, R7 ;  /* 0x000000086c077223 */ /* 0x000fe20000000007 */
[----:B------:R-:W-:-:S04]  /*52e0*/  IADD3 R14, P4, R28, UR10, RZ ;  /* 0x0000000a1c0e7c10 */ /* 0x000fc8000ff9e0ff */
[----:B------:R-:W-:Y:S02]  /*52f0*/  F2FP.SATFINITE.E5M2.F32.PACK_AB_MERGE_C R27, RZ, R7, RZ ;  /* 0x00000007ff1b723e */ /* 0x000fe400048060ff */
[----:B0-----:R-:W-:Y:S02]  /*5300*/  IADD3.X R15, R29, UR11, R37, P4, !PT ;  /* 0x0000000b1d0f7c10 */ /* 0x001fe4000a7fe425 */
[----:B------:R-:W-:Y:S01]  /*5310*/  PRMT R7, RZ, 0x7610, R7 ;  /* 0x00007610ff077816 */ /* 0x000fe20000000007 */
[----:B------:R0:W-:Y:S01]  /*5320*/  @!P2 STG.E.U8 desc[UR20][R12.64+0x1], R27 ;  /* 0x0000011b0c00a986 */ /* 0x0001e2000c101114 */
[----:B------:R-:W-:Y:S05]  /*5330*/  @P5 BRA `(.L_x_106) ;  /* 0x0000000000045947 */ /* 0x000fea0003800000 */
[----:B------:R3:W5:Y:S02]  /*5340*/  LDG.E.U8 R7, desc[UR20][R14.64] ;  /* 0x000000140e077981 */ /* 0x000764000c1e1100 */
.L_x_106:
[----:B------:R-:W-:Y:S05]  /*5350*/  BSYNC B1 ;  /* 0x0000000000017941 */ /* 0x000fea0003800000 */
.L_x_105:
        /* <DEDUP_REMOVED lines=8> */
[----:B0-----:R-:W-:-:S05]  /*53e0*/  F2FP.SATFINITE.E5M2.F32.PACK_AB_MERGE_C R27, RZ, R26, RZ ;  /* 0x0000001aff1b723e */ /* 0x001fca00048060ff */
[----:B------:R0:W-:Y:S01]  /*53f0*/  @!P5 STG.E.U8 desc[UR20][R10.64], R27 ;  /* 0x0000001b0a00d986 */ /* 0x0001e2000c101114 */
[----:B------:R-:W-:Y:S05]  /*5400*/  @P2 BRA `(.L_x_108) ;  /* 0x0000000000042947 */ /* 0x000fea0003800000 */
[----:B------:R4:W5:Y:S02]  /*5410*/  LDG.E.U8 R7, desc[UR20][R14.64+0x1] ;  /* 0x000001140e077981 */ /* 0x000964000c1e1100 */
.L_x_108:
[----:B------:R-:W-:Y:S05]  /*5420*/  BSYNC B1 ;  /* 0x0000000000017941 */ /* 0x000fea0003800000 */
.L_x_107:
[----:B-----5:R-:W-:Y:S01]  /*5430*/  LOP3.LUT R7, R7, 0xff, RZ, 0xc0, !PT ;  /* 0x000000ff07077812 */ /* 0x020fe200078ec0ff */
[----:B------:R-:W-:Y:S01]  /*5440*/  BSSY B1, `(.L_x_109) ;  /* 0x000000b000017945 */ /* 0x000fe20003800000 */
[----:B------:R-:W-:Y:S02]  /*5450*/  ISETP.LT.OR P4, PT, R35, 0x9, !P0 ;  /* 0x000000092300780c */ /* 0x000fe40004781670 */
[----:B------:R-:W-:-:S05]  /*5460*/  F2FP.F16.E5M2.UNPACK_B R7, R7 ;  /* 0x00000007ff07723e */ /* 0x000fca00020004ff */
[----:B------:R-:W-:-:S05]  /*5470*/  HADD2.F32 R26, -RZ, R7.H0_H0 ;  /* 0x20000007ff1a7230 */ /* 0x000fca0000004100 */
[----:B------:R-:W-:-:S04]  /*5480*/  FMUL R7, R26, R9 ;  /* 0x000000091a077220 */ /* 0x000fc80000400000 */
[----:B------:R-:W-:-:S05]  /*5490*/  FFMA R7, R106, R8, R7 ;  /* 0x000000086a077223 */ /* 0x000fca0000000007 */
[----:B0-----:R-:W-:Y:S02]  /*54a0*/  F2FP.SATFINITE.E5M2.F32.PACK_AB_MERGE_C R27, RZ, R7, RZ ;  /* 0x00000007ff1b723e */ /* 0x001fe400048060ff */
[----:B------:R-:W-:-:S03]  /*54b0*/  PRMT R7, RZ, 0x7610, R7 ;  /* 0x00007610ff077816 */ /* 0x000fc60000000007 */
[----:B------:R0:W-:Y:S01]  /*54c0*/  @!P2 STG.E.U8 desc[UR20][R10.64+0x1], R27 ;  /* 0x0000011b0a00a986 */ /* 0x0001e2000c101114 */
[----:B------:R-:W-:Y:S05]  /*54d0*/  @P4 BRA `(.L_x_110) ;  /* 0x0000000000044947 */ /* 0x000fea0003800000 */
[----:B------:R0:W5:Y:S02]  /*54e0*/  LDG.E.U8 R7, desc[UR20][R24.64+0x8] ;  /* 0x0000081418077981 */ /* 0x000164000c1e1100 */
.L_x_110:
[----:B------:R-:W-:Y:S05]  /*54f0*/  BSYNC B1 ;  /* 0x0000000000017941 */ /* 0x000fea0003800000 */
.L_x_109:
        /* <DEDUP_REMOVED lines=12> */
.L_x_112:
[----:B------:R-:W-:Y:S05]  /*55c0*/  BSYNC B1 ;  /* 0x0000000000017941 */ /* 0x000fea0003800000 */
.L_x_111:
        /* <DEDUP_REMOVED lines=12> */
.L_x_114:
[----:B------:R-:W-:Y:S05]  /*5690*/  BSYNC B1 ;  /* 0x0000000000017941 */ /* 0x000fea0003800000 */
.L_x_113:
        /* <DEDUP_REMOVED lines=12> */
.L_x_116:
[----:B------:R-:W-:Y:S05]  /*5760*/  BSYNC B1 ;  /* 0x0000000000017941 */ /* 0x000fea0003800000 */
.L_x_115:
        /* <DEDUP_REMOVED lines=12> */
.L_x_118:
[----:B------:R-:W-:Y:S05]  /*5830*/  BSYNC B1 ;  /* 0x0000000000017941 */ /* 0x000fea0003800000 */
.L_x_117:
        /* <DEDUP_REMOVED lines=12> */
.L_x_120:
[----:B------:R-:W-:Y:S05]  /*5900*/  BSYNC B1 ;  /* 0x0000000000017941 */ /* 0x000fea0003800000 */
.L_x_119:
        /* <DEDUP_REMOVED lines=12> */
.L_x_122:
[----:B------:R-:W-:Y:S05]  /*59d0*/  BSYNC B1 ;  /* 0x0000000000017941 */ /* 0x000fea0003800000 */
.L_x_121:
        /* <DEDUP_REMOVED lines=12> */
.L_x_124:
[----:B------:R-:W-:Y:S05]  /*5aa0*/  BSYNC B1 ;  /* 0x0000000000017941 */ /* 0x000fea0003800000 */
.L_x_123:
        /* <DEDUP_REMOVED lines=12> */
.L_x_126:
[----:B------:R-:W-:Y:S05]  /*5b70*/  BSYNC B1 ;  /* 0x0000000000017941 */ /* 0x000fea0003800000 */
.L_x_125:
        /* <DEDUP_REMOVED lines=12> */
.L_x_128:
[----:B------:R-:W-:Y:S05]  /*5c40*/  BSYNC B1 ;  /* 0x0000000000017941 */ /* 0x000fea0003800000 */
.L_x_127:
        /* <DEDUP_REMOVED lines=12> */
.L_x_130:
[----:B------:R-:W-:Y:S05]  /*5d10*/  BSYNC B1 ;  /* 0x0000000000017941 */ /* 0x000fea0003800000 */
.L_x_129:
        /* <DEDUP_REMOVED lines=12> */
.L_x_132:
[----:B------:R-:W-:Y:S05]  /*5de0*/  BSYNC B1 ;  /* 0x0000000000017941 */ /* 0x000fea0003800000 */
.L_x_131:
        /* <DEDUP_REMOVED lines=12> */
.L_x_134:
[----:B------:R-:W-:Y:S05]  /*5eb0*/  BSYNC B1 ;  /* 0x0000000000017941 */ /* 0x000fea0003800000 */
.L_x_133:
        /* <DEDUP_REMOVED lines=12> */
.L_x_136:
[----:B------:R-:W-:Y:S05]  /*5f80*/  BSYNC B1 ;  /* 0x0000000000017941 */ /* 0x000fea0003800000 */
.L_x_135:
        /* <DEDUP_REMOVED lines=12> */
.L_x_138:
[----:B------:R-:W-:Y:S05]  /*6050*/  BSYNC B1 ;  /* 0x0000000000017941 */ /* 0x000fea0003800000 */
.L_x_137:
        /* <DEDUP_REMOVED lines=12> */
.L_x_140:
[----:B------:R-:W-:Y:S05]  /*6120*/  BSYNC B1 ;  /* 0x0000000000017941 */ /* 0x000fea0003800000 */
.L_x_139:
        /* <DEDUP_REMOVED lines=12> */
.L_x_142:
[----:B------:R-:W-:Y:S05]  /*61f0*/  BSYNC B1 ;  /* 0x0000000000017941 */ /* 0x000fea0003800000 */
.L_x_141:
        /* <DEDUP_REMOVED lines=12> */
.L_x_144:
[----:B------:R-:W-:Y:S05]  /*62c0*/  BSYNC B1 ;  /* 0x0000000000017941 */ /* 0x000fea0003800000 */
.L_x_143:
        /* <DEDUP_REMOVED lines=12> */
.L_x_146:
[----:B------:R-:W-:Y:S05]  /*6390*/  BSYNC B1 ;  /* 0x0000000000017941 */ /* 0x000fea0003800000 */
.L_x_145:
        /* <DEDUP_REMOVED lines=12> */
.L_x_148:
[----:B------:R-:W-:Y:S05]  /*6460*/  BSYNC B1 ;  /* 0x0000000000017941 */ /* 0x000fea0003800000 */
.L_x_147:
        /* <DEDUP_REMOVED lines=12> */
.L_x_150:
[----:B------:R-:W-:Y:S05]  /*6530*/  BSYNC B1 ;  /* 0x0000000000017941 */ /* 0x000fea0003800000 */
.L_x_149:
        /* <DEDUP_REMOVED lines=12> */
.L_x_152:
[----:B------:R-:W-:Y:S05]  /*6600*/  BSYNC B1 ;  /* 0x0000000000017941 */ /* 0x000fea0003800000 */
.L_x_151:
        /* <DEDUP_REMOVED lines=12> */
.L_x_154:
[----:B------:R-:W-:Y:S05]  /*66d0*/  BSYNC B1 ;  /* 0x0000000000017941 */ /* 0x000fea0003800000 */
.L_x_153:
        /* <DEDUP_REMOVED lines=12> */
.L_x_156:
[----:B------:R-:W-:Y:S05]  /*67a0*/  BSYNC B1 ;  /* 0x0000000000017941 */ /* 0x000fea0003800000 */
.L_x_155:
        /* <DEDUP_REMOVED lines=12> */
.L_x_158:
[----:B------:R-:W-:Y:S05]  /*6870*/  BSYNC B1 ;  /* 0x0000000000017941 */ /* 0x000fea0003800000 */
.L_x_157:
        /* <DEDUP_REMOVED lines=12> */
.L_x_160:
[----:B------:R-:W-:Y:S05]  /*6940*/  BSYNC B1 ;  /* 0x0000000000017941 */ /* 0x000fea0003800000 */
.L_x_159:
        /* <DEDUP_REMOVED lines=12> */
.L_x_162:
[----:B------:R-:W-:Y:S05]  /*6a10*/  BSYNC B1 ;  /* 0x0000000000017941 */ /* 0x000fea0003800000 */
.L_x_161:
        /* <DEDUP_REMOVED lines=12> */
.L_x_164:
[----:B------:R-:W-:Y:S05]  /*6ae0*/  BSYNC B1 ;  /* 0x0000000000017941 */ /* 0x000fea0003800000 */
.L_x_163:
[----:B------:R-:W-:Y:S05]  /*6af0*/  @P1 BRA `(.L_x_165) ;  /* 0x0000001000301947 */ /* 0x000fea0003800000 */
[----:B-----5:R-:W-:-:S04]  /*6b00*/  LOP3.LUT R7, R7, 0xff, RZ, 0xc0, !PT ;  /* 0x000000ff07077812 */ /* 0x020fc800078ec0ff */
[----:B------:R-:W-:-:S05]  /*6b10*/  F2FP.F16.E5M2.UNPACK_B R7, R7 ;  /* 0x00000007ff07723e */ /* 0x000fca00020004ff */
[----:B------:R-:W-:-:S05]  /*6b20*/  HADD2.F32 R12, -RZ, R7.H0_H0 ;  /* 0x20000007ff0c7230 */ /* 0x000fca0000004100 */
[----:B------:R-:W-:-:S04]  /*6b30*/  FMUL R7, R12, R9 ;  /* 0x000000090c077220 */ /* 0x000fc80000400000 */
[----:B------:R-:W-:-:S05]  /*6b40*/  FFMA R7, R18, R8, R7 ;  /* 0x0000000812077223 */ /* 0x000fca0000000007 */
[----:B------:R-:W-:-:S05]  /*6b50*/  F2FP.SATFINITE.E5M2.F32.PACK_AB_MERGE_C R7, RZ, R7, RZ ;  /* 0x00000007ff07723e */ /* 0x000fca00048060ff */
[----:B------:R0:W-:Y:S01]  /*6b60*/  STG.E.U8 desc[UR20][R10.64+0x39], R7 ;  /* 0x000039070a007986 */ /* 0x0001e2000c101114 */
[----:B------:R-:W-:Y:S05]  /*6b70*/  BRA `(.L_x_165) ;  /* 0x0000001000107947 */ /* 0x000fea0003800000 */
.L_x_36:
[C---:B------:R-:W-:Y:S01]  /*6b80*/  ISETP.GE.AND P0, PT, R36.reuse, 0x1, PT ;  /* 0x000000012400780c */ /* 0x040fe20003f06270 */
[-C--:B--2---:R-:W-:Y:S01]  /*6b90*/  FMUL R145, R145, R8.reuse ;  /* 0x0000000891917220 */ /* 0x084fe20000400000 */
[----:B------:R-:W-:Y:S01]  /*6ba0*/  ISETP.GE.AND P2, PT, R36, 0x9, PT ;  /* 0x000000092400780c */ /* 0x000fe20003f46270 */
[-C--:B------:R-:W-:Y:S01]  /*6bb0*/  FMUL R140, R140, R8.reuse ;  /* 0x000000088c8c7220 */ /* 0x080fe20000400000 */
[----:B------:R-:W-:Y:S01]  /*6bc0*/  ISETP.LT.OR P1, PT, R35, 0x1, !P0 ;  /* 0x000000012300780c */ /* 0x000fe20004721670 */
[-C--:B------:R-:W-:Y:S01]  /*6bd0*/  FMUL R143, R143, R8.reuse ;  /* 0x000000088f8f7220 */ /* 0x080fe20000400000 */
[----:B------:R-:W-:Y:S01]  /*6be0*/  F2FP.SATFINITE.E5M2.F32.PACK_AB_MERGE_C R145, RZ, R145, RZ ;  /* 0x00000091ff91723e */ /* 0x000fe200048060ff */
[-C--:B------:R-:W-:Y:S01]  /*6bf0*/  FMUL R138, R138, R8.reuse ;  /* 0x000000088a8a7220 */ /* 0x080fe20000400000 */
[----:B------:R-:W-:Y:S01]  /*6c00*/  ISETP.LT.OR P4, PT, R35, 0x2, !P0 ;  /* 0x000000022300780c */ /* 0x000fe20004781670 */
[-C--:B------:R-:W-:Y:S01]  /*6c10*/  FMUL R141, R141, R8.reuse ;  /* 0x000000088d8d7220 */ /* 0x080fe20000400000 */
[C---:B------:R-:W-:Y:S01]  /*6c20*/  ISETP.LT.OR P5, PT, R35.reuse, 0x1, !P2 ;  /* 0x000000012300780c */ /* 0x040fe200057a1670 */
[-C--:B------:R-:W-:Y:S01]  /*6c30*/  FMUL R136, R136, R8.reuse ;  /* 0x0000000888887220 */ /* 0x080fe20000400000 */
[----:B------:R-:W-:Y:S01]  /*6c40*/  ISETP.LT.OR P6, PT, R35, 0x2, !P2 ;  /* 0x000000022300780c */ /* 0x000fe200057c1670 */
[----:B------:R-:W-:Y:S01]  /*6c50*/  FMUL R139, R139, R8 ;  /* 0x000000088b8b7220 */ /* 0x000fe20000400000 */
[----:B------:R-:W-:Y:S01]  /*6c60*/  F2FP.SATFINITE.E5M2.F32.PACK_AB_MERGE_C R7, RZ, R140, RZ ;  /* 0x0000008cff07723e */ /* 0x000fe200048060ff */
[-C--:B------:R-:W-:Y:S01]  /*6c70*/  FMUL R134, R134, R8.reuse ;  /* 0x0000000886867220 */ /* 0x080fe20000400000 */
[----:B------:R-:W-:Y:S01]  /*6c80*/  F2FP.SATFINITE.E5M2.F32.PACK_AB_MERGE_C R143, RZ, R143, RZ ;  /* 0x0000008fff8f723e */ /* 0x000fe200048060ff */
[----:B------:R-:W-:Y:S01]  /*6c90*/  @!P1 STG.E.U8 desc[UR20][R24.64], R145 ;  /* 0x0000009118009986 */ /* 0x000fe2000c101114 */
[----:B------:R-:W-:Y:S01]  /*6ca0*/  ISETP.LT.OR P1, PT, R35, 0x9, !P0 ;  /* 0x000000092300780c */ /* 0x000fe20004721670 */
[----:B------:R-:W-:Y:S01]  /*6cb0*/  FMUL R137, R137, R8 ;  /* 0x0000000889897220 */ /* 0x000fe20000400000 */
[----:B------:R-:W-:Y:S01]  /*6cc0*/  F2FP.SATFINITE.E5M2.F32.PACK_AB_MERGE_C R27, RZ, R138, RZ ;  /* 0x0000008aff1b723e */ /* 0x000fe200048060ff */
[----:B------:R0:W-:Y:S01]  /*6cd0*/  @!P4 STG.E.U8 desc[UR20][R24.64+0x1], R7 ;  /* 0x000001071800c986 */ /* 0x0001e2000c101114 */
[----:B------:R-:W-:Y:S01]  /*6ce0*/  F2FP.SATFINITE.E5M2.F32.PACK_AB_MERGE_C R141, RZ, R141, RZ ;  /* 0x0000008dff8d723e */ /* 0x000fe200048060ff */
[-C--:B------:R-:W-:Y:S01]  /*6cf0*/  FMUL R132, R132, R8.reuse ;  /* 0x0000000884847220 */ /* 0x080fe20000400000 */
[C---:B------:R-:W-:Y:S01]  /*6d00*/  ISETP.LT.OR P4, PT, R35.reuse, 0xa, !P0 ;  /* 0x0000000a2300780c */ /* 0x040fe20004781670 */
[----:B------:R-:W-:Y:S01]  /*6d10*/  @!P5 STG.E.U8 desc[UR20][R14.64], R143 ;  /* 0x0000008f0e00d986 */ /* 0x000fe2000c101114 */
[----:B------:R-:W-:Y:S01]  /*6d20*/  ISETP.LT.OR P5, PT, R35, 0x9, !P2 ;  /* 0x000000092300780c */ /* 0x000fe200057a1670 */
[-C--:B------:R-:W-:Y:S01]  /*6d30*/  FMUL R135, R135, R8.reuse ;  /* 0x0000000887877220 */ /* 0x080fe20000400000 */
[----:B------:R-:W-:Y:S01]  /*6d40*/  F2FP.SATFINITE.E5M2.F32.PACK_AB_MERGE_C R139, RZ, R139, RZ ;  /* 0x0000008bff8b723e */ /* 0x000fe200048060ff */
[----:B------:R1:W-:Y:S01]  /*6d50*/  @!P6 STG.E.U8 desc[UR20][R14.64+0x1], R27 ;  /* 0x0000011b0e00e986 */ /* 0x0003e2000c101114 */
[C---:B------:R-:W-:Y:S01]  /*6d60*/  ISETP.LT.OR P6, PT, R35.reuse, 0xa, !P2 ;  /* 0x0000000a2300780c */ /* 0x040fe200057c1670 */
[-C--:B------:R-:W-:Y:S01]  /*6d70*/  FMUL R130, R130, R8.reuse ;  /* 0x0000000882827220 */ /* 0x080fe20000400000 */
[----:B------:R-:W-:Y:S01]  /*6d80*/  F2FP.SATFINITE.E5M2.F32.PACK_AB_MERGE_C R137, RZ, R137, RZ ;  /* 0x00000089ff89723e */ /* 0x000fe200048060ff */
[----:B------:R-:W-:Y:S01]  /*6d90*/  @!P1 STG.E.U8 desc[UR20][R24.64+0x8], R141 ;  /* 0x0000088d18009986 */ /* 0x000fe2000c101114 */
[----:B------:R-:W-:Y:S01]  /*6da0*/  ISETP.LT.OR P1, PT, R35, 0x11, !P0 ;  /* 0x000000112300780c */ /* 0x000fe20004721670 */
[----:B------:R-:W-:Y:S01]  /*6db0*/  FMUL R133, R133, R8 ;  /* 0x0000000885857220 */ /* 0x000fe20000400000 */
[----:B0-----:R-:W-:Y:S01]  /*6dc0*/  F2FP.SATFINITE.E5M2.F32.PACK_AB_MERGE_C R7, RZ, R136, RZ ;  /* 0x00000088ff07723e */ /* 0x001fe200048060ff */
[-C--:B------:R-:W-:Y:S01]  /*6dd0*/  FMUL R128, R128, R8.reuse ;  /* 0x0000000880807220 */ /* 0x080fe20000400000 */
[----:B------:R-:W-:Y:S01]  /*6de0*/  F2FP.SATFINITE.E5M2.F32.PACK_AB_MERGE_C R135, RZ, R135, RZ ;  /* 0x00000087ff87723e */ /* 0x000fe200048060ff */
[----:B------:R-:W-:Y:S01]  /*6df0*/  FMUL R131, R131, R8 ;  /* 0x0000000883837220 */ /* 0x000fe20000400000 */
[----:B------:R-:W-:Y:S01]  /*6e00*/  F2FP.SATFINITE.E5M2.F32.PACK_AB_MERGE_C R133, RZ, R133, RZ ;  /* 0x00000085ff85723e */ /* 0x000fe200048060ff */
[----:B------:R0:W-:Y:S01]  /*6e10*/  @!P4 STG.E.U8 desc[UR20][R24.64+0x9], R7 ;  /* 0x000009071800c986 */ /* 0x0001e2000c101114 */
[----:B-1----:R-:W-:Y:S01]  /*6e20*/  F2FP.SATFINITE.E5M2.F32.PACK_AB_MERGE_C R27, RZ, R134, RZ ;  /* 0x00000086ff1b723e */ /* 0x002fe200048060ff */
        /* <DEDUP_REMOVED lines=15> */
[-C--:B------:R-:W-:Y:S01]  /*6f20*/  FMUL R125, R125, R8.reuse ;  /* 0x000000087d7d7220 */ /* 0x080fe20000400000 */
[----:B------:R-:W-:Y:S01]  /*6f30*/  FMUL R120, R120, R8 ;  /* 0x0000000878787220 */ /* 0x000fe20000400000 */
[----:B------:R-:W-:Y:S01]  /*6f40*/  F2FP.SATFINITE.E5M2.F32.PACK_AB_MERGE_C R127, RZ, R127, RZ ;  /* 0x0000007fff7f723e */ /* 0x000fe200048060ff */
[----:B------:R0:W-:Y:S01]  /*6f50*/  @!P4 STG.E.U8 desc[UR20][R24.64+0x11], R7 ;  /* 0x000011071800c986 */ /* 0x0001e2000c101114 */
[----:B-1----:R-:W-:Y:S01]  /*6f60*/  F2FP.SATFINITE.E5M2.F32.PACK_AB_MERGE_C R27, RZ, R130, RZ ;  /* 0x00000082ff1b723e */ /* 0x002fe200048060ff */
[-C--:B------:R-:W-:Y:S01]  /*6f70*/  FMUL R123, R123, R8.reuse ;  /* 0x000000087b7b7220 */ /* 0x080fe20000400000 */
[C---:B------:R-:W-:Y:S01]  /*6f80*/  ISETP.LT.OR P4, PT, R35.reuse, 0x1a, !P0 ;  /* 0x0000001a2300780c */ /* 0x040fe20004781670 */
[----:B------:R-:W-:Y:S01]  /*6f90*/  @!P5 STG.E.U8 desc[UR20][R14.64+0x10], R135 ;  /* 0x000010870e00d986 */ /* 0x000fe2000c101114 */
[C---:B------:R-:W-:Y:S01]  /*6fa0*/  ISETP.LT.OR P5, PT, R35.reuse, 0x19, !P2 ;  /* 0x000000192300780c */ /* 0x040fe200057a1670 */
[-C--:B------:R-:W-:Y:S01]  /*6fb0*/  FMUL R118, R118, R8.reuse ;  /* 0x0000000876767220 */ /* 0x080fe20000400000 */
[----:B------:R-:W-:Y:S01]  /*6fc0*/  F2FP.SATFINITE.E5M2.F32.PACK_AB_MERGE_C R125, RZ, R125, RZ ;  /* 0x0000007dff7d723e */ /* 0x000fe200048060ff */
[----:B------:R1:W-:Y:S01]  /*6fd0*/  @!P6 STG.E.U8 desc[UR20][R14.64+0x11], R27 ;  /* 0x0000111b0e00e986 */ /* 0x0003e2000c101114 */
[----:B------:R-:W-:Y:S01]  /*6fe0*/  ISETP.LT.OR P6, PT, R35, 0x1a, !P2 ;  /* 0x0000001a2300780c */ /* 0x000fe200057c1670 */
        /* <DEDUP_REMOVED lines=8> */
[-C--:B------:R-:W-:Y:S01]  /*7070*/  FMUL R114, R114, R8.reuse ;  /* 0x0000000872727220 */ /* 0x080fe20000400000 */
[----:B------:R-:W-:Y:S01]  /*7080*/  FMUL R112, R112, R8 ;  /* 0x0000000870707220 */ /* 0x000fe20000400000 */
[----:B-1----:R-:W-:Y:S01]  /*7090*/  F2FP.SATFINITE.E5M2.F32.PACK_AB_MERGE_C R27, RZ, R126, RZ ;  /* 0x0000007eff1b723e */ /* 0x002fe200048060ff */
[----:B------:R0:W-:Y:S01]  /*70a0*/  @!P4 STG.E.U8 desc[UR20][R24.64+0x19], R7 ;  /* 0x000019071800c986 */ /* 0x0001e2000c101114 */
[----:B------:R-:W-:Y:S01]  /*70b0*/  ISETP.LT.OR P4, PT, R35, 0x22, !P0 ;  /* 0x000000222300780c */ /* 0x000fe20004781670 */
[-C--:B------:R-:W-:Y:S01]  /*70c0*/  FMUL R117, R117, R8.reuse ;  /* 0x0000000875757220 */ /* 0x080fe20000400000 */
[----:B------:R-:W-:Y:S01]  /*70d0*/  F2FP.SATFINITE.E5M2.F32.PACK_AB_MERGE_C R119, RZ, R119, RZ ;  /* 0x00000077ff77723e */ /* 0x000fe200048060ff */
[----:B------:R-:W-:Y:S01]  /*70e0*/  @!P5 STG.E.U8 desc[UR20][R14.64+0x18], R131 ;  /* 0x000018830e00d986 */ /* 0x000fe2000c101114 */
[----:B------:R-:W-:Y:S01]  /*70f0*/  ISETP.LT.OR P5, PT, R35, 0x21, !P2 ;  /* 0x000000212300780c */ /* 0x000fe200057a1670 */
[----:B------:R-:W-:Y:S01]  /*7100*/  FMUL R115, R115, R8 ;  /* 0x0000000873737220 */ /* 0x000fe20000400000 */
[----:B------:R-:W-:Y:S01]  /*7110*/  F2FP.SATFINITE.E5M2.F32.PACK_AB_MERGE_C R29, RZ, R112, RZ ;  /* 0x00000070ff1d723e */ /* 0x000fe200048060ff */
[----:B------:R1:W-:Y:S01]  /*7120*/  @!P6 STG.E.U8 desc[UR20][R14.64+0x19], R27 ;  /* 0x0000191b0e00e986 */ /* 0x0003e2000c101114 */
[----:B------:R-:W-:Y:S01]  /*7130*/  ISETP.LT.OR P6, PT, R35, 0x22, !P2 ;  /* 0x000000222300780c */ /* 0x000fe200057c1670 */
[-C--:B------:R-:W-:Y:S01]  /*7140*/  FMUL R110, R110, R8.reuse ;  /* 0x000000086e6e7220 */ /* 0x080fe20000400000 */
[-C--:B------:R-:W-:Y:S01]  /*7150*/  FMUL R113, R113, R8.reuse ;  /* 0x0000000871717220 */ /* 0x080fe20000400000 */
        /* <DEDUP_REMOVED lines=39> */
[-C--:B------:R-:W-:Y:S01]  /*73d0*/  FMUL R101, R101, R8.reuse ;  /* 0x0000000865657220 */ /* 0x080fe20000400000 */
[----:B------:R-:W-:Y:S01]  /*73e0*/  @!P1 STG.E.U8 desc[UR20][R24.64+0x30], R121 ;  /* 0x0000307918009986 */ /* 0x000fe2000c101114 */
[----:B------:R-:W-:Y:S01]  /*73f0*/  ISETP.LT.OR P1, PT, R35, 0x39, !P0 ;  /* 0x000000392300780c */ /* 0x000fe20004721670 */
[-C--:B------:R-:W-:Y:S01]  /*7400*/  FMUL R99, R99, R8.reuse ;  /* 0x0000000863637220 */ /* 0x080fe20000400000 */
[----:B------:R-:W-:Y:S01]  /*7410*/  ISETP.LT.OR P0, PT, R35, 0x3a, !P0 ;  /* 0x0000003a2300780c */ /* 0x000fe20004701670 */
[----:B------:R-:W-:Y:S01]  /*7420*/  FMUL R94, R94, R8 ;  /* 0x000000085e5e7220 */ /* 0x000fe20000400000 */
[----:B0-----:R-:W-:Y:S01]  /*7430*/  F2FP.SATFINITE.E5M2.F32.PACK_AB_MERGE_C R7, RZ, R116, RZ ;  /* 0x00000074ff07723e */ /* 0x001fe200048060ff */
[-C--:B------:R-:W-:Y:S01]  /*7440*/  FMUL R92, R92, R8.reuse ;  /* 0x000000085c5c7220 */ /* 0x080fe20000400000 */
[----:B------:R-:W-:Y:S01]  /*7450*/  F2FP.SATFINITE.E5M2.F32.PACK_AB_MERGE_C R103, RZ, R103, RZ ;  /* 0x00000067ff67723e */ /* 0x000fe200048060ff */
[----:B------:R-:W-:Y:S01]  /*7460*/  FMUL R95, R95, R8 ;  /* 0x000000085f5f7220 */ /* 0x000fe20000400000 */
[----:B-1----:R-:W-:Y:S01]  /*7470*/  F2FP.SATFINITE.E5M2.F32.PACK_AB_MERGE_C R27, RZ, R114, RZ ;  /* 0x00000072ff1b723e */ /* 0x002fe200048060ff */
[----:B------:R0:W-:Y:S01]  /*7480*/  @!P4 STG.E.U8 desc[UR20][R24.64+0x31], R7 ;  /* 0x000031071800c986 */ /* 0x0001e2000c101114 */
[----:B------:R-:W-:Y:S01]  /*7490*/  ISETP.LT.OR P4, PT, R35, 0x39, !P2 ;  /* 0x000000392300780c */ /* 0x000fe20005781670 */
[-C--:B------:R-:W-:Y:S01]  /*74a0*/  FMUL R97, R97, R8.reuse ;  /* 0x0000000861617220 */ /* 0x080fe20000400000 */
[----:B------:R-:W-:Y:S01]  /*74b0*/  ISETP.LT.OR P2, PT, R35, 0x3a, !P2 ;  /* 0x0000003a2300780c */ /* 0x000fe20005741670 */
[----:B------:R-:W-:Y:S01]  /*74c0*/  @!P5 STG.E.U8 desc[UR20][R14.64+0x30], R119 ;  /* 0x000030770e00d986 */ /* 0x000fe2000c101114 */
[----:B------:R-:W-:Y:S01]  /*74d0*/  F2FP.SATFINITE.E5M2.F32.PACK_AB_MERGE_C R101, RZ, R101, RZ ;  /* 0x00000065ff65723e */ /* 0x000fe200048060ff */
[-C--:B------:R-:W-:Y:S01]  /*74e0*/  FMUL R90, R90, R8.reuse ;  /* 0x000000085a5a7220 */ /* 0x080fe20000400000 */
[----:B------:R-:W-:Y:S01]  /*74f0*/  F2FP.SATFINITE.E5M2.F32.PACK_AB_MERGE_C R99, RZ, R99, RZ ;  /* 0x00000063ff63723e */ /* 0x000fe200048060ff */
[----:B------:R-:W-:Y:S01]  /*7500*/  @!P6 STG.E.U8 desc[UR20][R14.64+0x31], R27 ;  /* 0x0000311b0e00e986 */ /* 0x000fe2000c101114 */
[----:B------:R-:W-:Y:S01]  /*7510*/  F2FP.SATFINITE.E5M2.F32.PACK_AB_MERGE_C R95, RZ, R95, RZ ;  /* 0x0000005fff5f723e */ /* 0x000fe200048060ff */
[-C--:B------:R-:W-:Y:S01]  /*7520*/  FMUL R22, R22, R8.reuse ;  /* 0x0000000816167220 */ /* 0x080fe20000400000 */
[-C--:B------:R-:W-:Y:S01]  /*7530*/  FMUL R93, R93, R8.reuse ;  /* 0x000000085d5d7220 */ /* 0x080fe20000400000 */
[----:B------:R-:W-:Y:S01]  /*7540*/  @!P0 STG.E.U8 desc[UR20][R24.64+0x39], R29 ;  /* 0x0000391d18008986 */ /* 0x000fe2000c101114 */
[----:B------:R-:W-:Y:S01]  /*7550*/  ISETP.GE.AND P0, PT, R36, 0x81, PT ;  /* 0x000000812400780c */ /* 0x000fe20003f06270 */
[----:B------:R-:W-:Y:S01]  /*7560*/  FMUL R91, R91, R8 ;  /* 0x000000085b5b7220 */ /* 0x000fe20000400000 */
[----:B0-----:R-:W-:Y:S01]  /*7570*/  F2FP.SATFINITE.E5M2.F32.PACK_AB_MERGE_C R7, RZ, R110, RZ ;  /* 0x0000006eff07723e */ /* 0x001fe200048060ff */
[----:B------:R0:W-:Y:S01]  /*7580*/  @!P1 STG.E.U8 desc[UR20][R24.64+0x38], R117 ;  /* 0x0000387518009986 */ /* 0x0001e2000c101114 */
[C---:B------:R-:W-:Y:S01]  /*7590*/  ISETP.LT.OR P6, PT, R35.reuse, 0x1, !P0 ;  /* 0x000000012300780c */ /* 0x040fe200047c1670 */
[-C--:B------:R-:W-:Y:S01]  /*75a0*/  FMUL R88, R88, R8.reuse ;  /* 0x0000000858587220 */ /* 0x080fe20000400000 */
[----:B------:R-:W-:Y:S01]  /*75b0*/  ISETP.LT.OR P5, PT, R35, 0x2, !P0 ;  /* 0x000000022300780c */ /* 0x000fe200047a1670 */
[----:B------:R-:W-:Y:S01]  /*75c0*/  @!P4 STG.E.U8 desc[UR20][R14.64+0x38], R115 ;  /* 0x000038730e00c986 */ /* 0x000fe2000c101114 */
[----:B------:R-:W-:Y:S01]  /*75d0*/  ISETP.GE.AND P1, PT, R36, 0x89, PT ;  /* 0x000000892400780c */ /* 0x000fe20003f26270 */
[-C--:B------:R-:W-:Y:S01]  /*75e0*/  FMUL R21, R21, R8.reuse ;  /* 0x0000000815157220 */ /* 0x080fe20000400000 */
[----:B------:R-:W-:Y:S01]  /*75f0*/  F2FP.SATFINITE.E5M2.F32.PACK_AB_MERGE_C R97, RZ, R97, RZ ;  /* 0x00000061ff61723e */ /* 0x000fe200048060ff */
[----:B------:R1:W-:Y:S01]  /*7600*/  @!P2 STG.E.U8 desc[UR20][R14.64+0x39], R7 ;  /* 0x000039070e00a986 */ /* 0x0003e2000c101114 */
[----:B------:R-:W-:Y:S01]  /*7610*/  ISETP.LT.OR P4, PT, R35, 0x1, !P1 ;  /* 0x000000012300780c */ /* 0x000fe20004f81670 */
[-C--:B------:R-:W-:Y:S01]  /*7620*/  FMUL R89, R89, R8.reuse ;  /* 0x0000000859597220 */ /* 0x080fe20000400000 */
[----:B------:R-:W-:Y:S01]  /*7630*/  ISETP.LT.OR P2, PT, R35, 0xa, !P0 ;  /* 0x0000000a2300780c */ /* 0x000fe20004741670 */
[----:B------:R-:W-:Y:S01]  /*7640*/  FMUL R23, R23, R8 ;  /* 0x0000000817177220 */ /* 0x000fe20000400000 */
[----:B0-----:R-:W-:Y:S01]  /*7650*/  F2FP.SATFINITE.E5M2.F32.PACK_AB_MERGE_C R25, RZ, R108, RZ ;  /* 0x0000006cff19723e */ /* 0x001fe200048060ff */
[----:B------:R-:W-:Y:S01]  /*7660*/  @!P6 STG.E.U8 desc[UR20][R12.64], R113 ;  /* 0x000000710c00e986 */ /* 0x000fe2000c101114 */
[C---:B------:R-:W-:Y:S01]  /*7670*/  ISETP.LT.OR P6, PT, R35.reuse, 0x2, !P1 ;  /* 0x000000022300780c */ /* 0x040fe20004fc1670 */
[-C--:B------:R-:W-:Y:S01]  /*7680*/  FMUL R20, R20, R8.reuse ;  /* 0x0000000814147220 */ /* 0x080fe20000400000 */
[----:B------:R-:W-:Y:S01]  /*7690*/  F2FP.SATFINITE.E5M2.F32.PACK_AB_MERGE_C R93, RZ, R93, RZ ;  /* 0x0000005dff5d723e */ /* 0x000fe200048060ff */
[----:B------:R-:W-:Y:S01]  /*76a0*/  @!P5 STG.E.U8 desc[UR20][R12.64+0x1], R25 ;  /* 0x000001190c00d986 */ /* 0x000fe2000c101114 */
[----:B------:R-:W-:Y:S01]  /*76b0*/  ISETP.LT.OR P5, PT, R35, 0x9, !P0 ;  /* 0x000000092300780c */ /* 0x000fe200047a1670 */
[----:B------:R-:W-:Y:S01]  /*76c0*/  FMUL R17, R17, R8 ;  /* 0x0000000811117220 */ /* 0x000fe20000400000 */
[----:B-1----:R-:W-:Y:S01]  /*76d0*/  F2FP.SATFINITE.E5M2.F32.PACK_AB_MERGE_C R7, RZ, R106, RZ ;  /* 0x0000006aff07723e */ /* 0x002fe200048060ff */
[----:B------:R-:W-:Y:S01]  /*76e0*/  @!P4 STG.E.U8 desc[UR20][R10.64], R111 ;  /* 0x0000006f0a00c986 */ /* 0x000fe2000c101114 */
[----:B------:R-:W-:Y:S01]  /*76f0*/  F2FP.SATFINITE.E5M2.F32.PACK_AB_MERGE_C R15, RZ, R104, RZ ;  /* 0x00000068ff0f723e */ /* 0x000fe200048060ff */
[-C--:B------:R-:W-:Y:S01]  /*7700*/  FMUL R16, R16, R8.reuse ;  /* 0x0000000810107220 */ /* 0x080fe20000400000 */
[----:B------:R-:W-:Y:S01]  /*7710*/  ISETP.LT.OR P4, PT, R35, 0x9, !P1 ;  /* 0x000000092300780c */ /* 0x000fe20004f81670 */
[-C--:B------:R-:W-:Y:S01]  /*7720*/  FMUL R19, R19, R8.reuse ;  /* 0x0000000813137220 */ /* 0x080fe20000400000 */
[----:B------:R-:W-:Y:S01]  /*7730*/  F2FP.SATFINITE.E5M2.F32.PACK_AB_MERGE_C R91, RZ, R91, RZ ;  /* 0x0000005bff5b723e */ /* 0x000fe200048060ff */
[----:B------:R0:W-:Y:S01]  /*7740*/  @!P6 STG.E.U8 desc[UR20][R10.64+0x1], R7 ;  /* 0x000001070a00e986 */ /* 0x0001e2000c101114 */
[C---:B------:R-:W-:Y:S01]  /*7750*/  ISETP.LT.OR P6, PT, R35.reuse, 0xa, !P1 ;  /* 0x0000000a2300780c */ /* 0x040fe20004fc1670 */
[----:B------:R-:W-:Y:S01]  /*7760*/  FMUL R18, R18, R8 ;  /* 0x0000000812127220 */ /* 0x000fe20000400000 */
[----:B------:R-:W-:Y:S01]  /*7770*/  F2FP.SATFINITE.E5M2.F32.PACK_AB_MERGE_C R21, RZ, R21, RZ ;  /* 0x00000015ff15723e */ /* 0x000fe200048060ff */
[----:B------:R1:W-:Y:S01]  /*7780*/  @!P2 STG.E.U8 desc[UR20][R12.64+0x9], R15 ;  /* 0x0000090f0c00a986 */ /* 0x0003e2000c101114 */
[----:B------:R-:W-:-:S02]  /*7790*/  ISETP.LT.OR P2, PT, R35, 0x12, !P0 ;  /* 0x000000122300780c */ /* 0x000fc40004741670 */
[----:B------:R-:W-:Y:S01]  /*77a0*/  F2FP.SATFINITE.E5M2.F32.PACK_AB_MERGE_C R89, RZ, R89, RZ ;  /* 0x00000059ff59723e */ /* 0x000fe200048060ff */
[----:B------:R-:W-:Y:S01]  /*77b0*/  @!P5 STG.E.U8 desc[UR20][R12.64+0x8], R107 ;  /* 0x0000086b0c00d986 */ /* 0x000fe2000c101114 */
[C---:B------:R-:W-:Y:S02]  /*77c0*/  ISETP.LT.OR P5, PT, R35.reuse, 0x11, !P0 ;  /* 0x000000112300780c */ /* 0x040fe400047a1670 */
[----:B------:R-:W-:Y:S01]  /*77d0*/  F2FP.SATFINITE.E5M2.F32.PACK_AB_MERGE_C R23, RZ, R23, RZ ;  /* 0x00000017ff17723e */ /* 0x000fe200048060ff */
[----:B------:R-:W-:Y:S01]  /*77e0*/  @!P4 STG.E.U8 desc[UR20][R10.64+0x8], R109 ;  /* 0x0000086d0a00c986 */ /* 0x000fe2000c101114 */
[----:B0-----:R-:W-:Y:S02]  /*77f0*/  F2FP.SATFINITE.E5M2.F32.PACK_AB_MERGE_C R7, RZ, R102, RZ ;  /* 0x00000066ff07723e */ /* 0x001fe400048060ff */
[C---:B------:R-:W-:Y:S02]  /*7800*/  ISETP.LT.OR P4, PT, R35.reuse, 0x11, !P1 ;  /* 0x000000112300780c */ /* 0x040fe40004f81670 */
[----:B-1----:R-:W-:Y:S01]  /*7810*/  F2FP.SATFINITE.E5M2.F32.PACK_AB_MERGE_C R15, RZ, R98, RZ ;  /* 0x00000062ff0f723e */ /* 0x002fe200048060ff */
[----:B------:R0:W-:Y:S01]  /*7820*/  @!P6 STG.E.U8 desc[UR20][R10.64+0x9], R7 ;  /* 0x000009070a00e986 */ /* 0x0001e2000c101114 */
[----:B------:R-:W-:-:S02]  /*7830*/  ISETP.LT.OR P6, PT, R35, 0x12, !P1 ;  /* 0x000000122300780c */ /* 0x000fc40004fc1670 */
[----:B------:R-:W-:Y:S01]  /*7840*/  F2FP.SATFINITE.E5M2.F32.PACK_AB_MERGE_C R17, RZ, R17, RZ ;  /* 0x00000011ff11723e */ /* 0x000fe200048060ff */
[----:B------:R1:W-:Y:S01]  /*7850*/  @!P2 STG.E.U8 desc[UR20][R12.64+0x11], R15 ;  /* 0x0000110f0c00a986 */ /* 0x0003e2000c101114 */
[C---:B------:R-:W-:Y:S02]  /*7860*/  ISETP.LT.OR P2, PT, R35.reuse, 0x1a, !P0 ;  /* 0x0000001a2300780c */ /* 0x040fe40004741670 */
[----:B------:R-:W-:Y:S01]  /*7870*/  F2FP.SATFINITE.E5M2.F32.PACK_AB_MERGE_C R19, RZ, R19, RZ ;  /* 0x00000013ff13723e */ /* 0x000fe200048060ff */
[----:B------:R-:W-:Y:S01]  /*7880*/  @!P5 STG.E.U8 desc[UR20][R12.64+0x10], R105 ;  /* 0x000010690c00d986 */ /* 0x000fe2000c101114 */
[C---:B------:R-:W-:Y:S02]  /*7890*/  ISETP.LT.OR P5, PT, R35.reuse, 0x19, !P0 ;  /* 0x000000192300780c */ /* 0x040fe400047a1670 */
[----:B0-----:R-:W-:Y:S01]  /*78a0*/  F2FP.SATFINITE.E5M2.F32.PACK_AB_MERGE_C R7, RZ, R100, RZ ;  /* 0x00000064ff07723e */ /* 0x001fe200048060ff */
[----:B------:R-:W-:Y:S01]  /*78b0*/  @!P4 STG.E.U8 desc[UR20][R10.64+0x10], R103 ;  /* 0x000010670a00c986 */ /* 0x000fe2000c101114 */
[----:B------:R-:W-:-:S02]  /*78c0*/  ISETP.LT.OR P4, PT, R35, 0x19, !P1 ;  /* 0x000000192300780c */ /* 0x000fc40004f81670 */
[----:B-1----:R-:W-:Y:S01]  /*78d0*/  F2FP.SATFINITE.E5M2.F32.PACK_AB_MERGE_C R15, RZ, R96, RZ ;  /* 0x00000060ff0f723e */ /* 0x002fe200048060ff */
[----:B------:R0:W-:Y:S01]  /*78e0*/  @!P6 STG.E.U8 desc[UR20][R10.64+0x11], R7 ;  /* 0x000011070a00e986 */ /* 0x0001e2000c101114 */
[----:B------:R-:W-:-:S03]  /*78f0*/  ISETP.LT.OR P6, PT, R35, 0x1a, !P1 ;  /* 0x0000001a2300780c */ /* 0x000fc60004fc1670 */
[----:B------:R1:W-:Y:S01]  /*7900*/  @!P2 STG.E.U8 desc[UR20][R12.64+0x19], R15 ;  /* 0x0000190f0c00a986 */ /* 0x0003e2000c101114 */
[----:B------:R-:W-:-:S03]  /*7910*/  ISETP.LT.OR P2, PT, R35, 0x22, !P0 ;  /* 0x000000222300780c */ /* 0x000fc60004741670 */
[----:B------:R-:W-:Y:S01]  /*7920*/  @!P5 STG.E.U8 desc[UR20][R12.64+0x18], R101 ;  /* 0x000018650c00d986 */ /* 0x000fe2000c101114 */
[C---:B------:R-:W-:Y:S02]  /*7930*/  ISETP.LT.OR P5, PT, R35.reuse, 0x21, !P0 ;  /* 0x000000212300780c */ /* 0x040fe400047a1670 */
[----:B0-----:R-:W-:Y:S01]  /*7940*/  F2FP.SATFINITE.E5M2.F32.PACK_AB_MERGE_C R7, RZ, R94, RZ ;  /* 0x0000005eff07723e */ /* 0x001fe200048060ff */
[----:B------:R-:W-:Y:S01]  /*7950*/  @!P4 STG.E.U8 desc[UR20][R10.64+0x18], R99 ;  /* 0x000018630a00c986 */ /* 0x000fe2000c101114 */
[C---:B------:R-:W-:Y:S02]  /*7960*/  ISETP.LT.OR P4, PT, R35.reuse, 0x21, !P1 ;  /* 0x000000212300780c */ /* 0x040fe40004f81670 */
        /* <DEDUP_REMOVED lines=24> */
[C---:B------:R-:W-:Y:S02]  /*7af0*/  ISETP.LT.OR P2, PT, R35.reuse, 0x39, !P0 ;  /* 0x000000392300780c */ /* 0x040fe40004741670 */
[C---:B------:R-:W-:Y:S01]  /*7b00*/  ISETP.LT.OR P0, PT, R35.reuse, 0x3a, !P0 ;  /* 0x0000003a2300780c */ /* 0x040fe20004701670 */
[----:B------:R2:W-:Y:S01]  /*7b10*/  @!P5 STG.E.U8 desc[UR20][R12.64+0x30], R89 ;  /* 0x000030590c00d986 */ /* 0x0005e2000c101114 */
[C---:B------:R-:W-:Y:S02]  /*7b20*/  ISETP.LT.OR P5, PT, R35.reuse, 0x39, !P1 ;  /* 0x000000392300780c */ /* 0x040fe40004fa1670 */
[----:B------:R-:W-:Y:S01]  /*7b30*/  ISETP.LT.OR P1, PT, R35, 0x3a, !P1 ;  /* 0x0000003a2300780c */ /* 0x000fe20004f21670 */
[----:B------:R2:W-:Y:S01]  /*7b40*/  @!P4 STG.E.U8 desc[UR20][R10.64+0x30], R23 ;  /* 0x000030170a00c986 */ /* 0x0005e2000c101114 */
[----:B0-----:R-:W-:Y:S02]  /*7b50*/  F2FP.SATFINITE.E5M2.F32.PACK_AB_MERGE_C R7, RZ, R20, RZ ;  /* 0x00000014ff07723e */ /* 0x001fe400048060ff */
[----:B-1----:R-:W-:-:S03]  /*7b60*/  F2FP.SATFINITE.E5M2.F32.PACK_AB_MERGE_C R21, RZ, R18, RZ ;  /* 0x00000012ff15723e */ /* 0x002fc600048060ff */
[----:B------:R2:W-:Y:S04]  /*7b70*/  @!P6 STG.E.U8 desc[UR20][R10.64+0x31], R7 ;  /* 0x000031070a00e986 */ /* 0x0005e8000c101114 */
[----:B------:R2:W-:Y:S04]  /*7b80*/  @!P2 STG.E.U8 desc[UR20][R12.64+0x38], R17 ;  /* 0x000038110c00a986 */ /* 0x0005e8000c101114 */
[----:B------:R2:W-:Y:S04]  /*7b90*/  @!P0 STG.E.U8 desc[UR20][R12.64+0x39], R15 ;  /* 0x0000390f0c008986 */ /* 0x0005e8000c101114 */
[----:B------:R2:W-:Y:S04]  /*7ba0*/  @!P5 STG.E.U8 desc[UR20][R10.64+0x38], R19 ;  /* 0x000038130a00d986 */ /* 0x0005e8000c101114 */
[----:B------:R2:W-:Y:S02]  /*7bb0*/  @!P1 STG.E.U8 desc[UR20][R10.64+0x39], R21 ;  /* 0x000039150a009986 */ /* 0x0005e4000c101114 */
.L_x_165:
[----:B------:R-:W-:Y:S05]  /*7bc0*/  BSYNC B0 ;  /* 0x0000000000007941 */ /* 0x000fea0003800000 */
.L_x_35:
[----:B------:R-:W-:Y:S01]  /*7bd0*/  ULDC UR6, c[0x0][0xc] ;  /* 0x0000030000067ab9 */ /* 0x000fe20000000800 */
[----:B------:R-:W-:Y:S01]  /*7be0*/  ULDC UR7, c[0x0][0x10] ;  /* 0x0000040000077ab9 */ /* 0x000fe20000000800 */
[----:B0-2--5:R-:W0:Y:S01]  /*7bf0*/  LDC R7, c[0x0][0x14] ;  /* 0x00000500ff077b82 */ /* 0x025e220000000800 */
[----:B------:R-:W-:Y:S01]  /*7c00*/  UIMAD.WIDE.U32 UR6, UR6, UR7, URZ ;  /* 0x00000007060672a5 */ /* 0x000fe2000f8e003f */
[----:B------:R-:W-:Y:S01]  /*7c10*/  PRMT R11, RZ, 0x7610, R11 ;  /* 0x00007610ff0b7816 */ /* 0x000fe2000000000b */
[----:B------:R-:W-:-:S04]  /*7c20*/  IMAD.MOV.U32 R10, RZ, RZ, -0x1 ;  /* 0xffffffffff0a7424 */ /* 0x000fc800078e00ff */
[----:B0-----:R-:W-:-:S04]  /*7c30*/  IMAD.WIDE.U32 R2, R7, UR6, R2 ;  /* 0x0000000607027c25 */ /* 0x001fc8000f8e0002 */
[----:B------:R-:W-:Y:S01]  /*7c40*/  IMAD R7, R7, UR7, RZ ;  /* 0x0000000707077c24 */ /* 0x000fe2000f8e02ff */
[----:B------:R-:W-:Y:S02]  /*7c50*/  ULDC.64 UR6, c[0x0][0x650] ;  /* 0x0001940000067ab9 */ /* 0x000fe40000000a00 */
[----:B------:R-:W-:Y:S01]  /*7c60*/  ISETP.GE.U32.AND P0, PT, R2, UR6, PT ;  /* 0x0000000602007c0c */ /* 0x000fe2000bf06070 */
[----:B------:R-:W-:Y:S02]  /*7c70*/  IMAD.IADD R3, R3, 0x1, R7 ;  /* 0x0000000103037824 */ /* 0x000fe400078e0207 */
[----:B------:R-:W-:-:S03]  /*7c80*/  IMAD.MOV.U32 R7, RZ, RZ, -0x1 ;  /* 0xffffffffff077424 */ /* 0x000fc600078e00ff */
[----:B------:R-:W-:-:S13]  /*7c90*/  ISETP.GE.U32.AND.EX P0, PT, R3, UR7, PT, P0 ;  /* 0x0000000703007c0c */ /* 0x000fda000bf06100 */
[----:B------:R-:W-:Y:S05]  /*7ca0*/  @P0 BRA `(.L_x_166) ;  /* 0x0000000400600947 */ /* 0x000fea0003800000 */
[----:B------:R-:W0:Y:S01]  /*7cb0*/  S2R R22, SR_CTAID.X ;  /* 0x0000000000167919 */ /* 0x000e220000002500 */
[----:B------:R-:W2:Y:S01]  /*7cc0*/  LDC.64 R16, c[0x0][0x628] ;  /* 0x00018a00ff107b82 */ /* 0x000ea20000000a00 */
[----:B------:R-:W-:Y:S01]  /*7cd0*/  ULDC UR6, c[0x0][0x150] ;  /* 0x0000540000067ab9 */ /* 0x000fe20000000800 */
[----:B---34-:R-:W-:Y:S01]  /*7ce0*/  IMAD.MOV.U32 R14, RZ, RZ, R2 ;  /* 0x000000ffff0e7224 */ /* 0x018fe200078e0002 */
[----:B-1----:R-:W1:Y:S01]  /*7cf0*/  S2R R24, SR_CTAID.Y ;  /* 0x0000000000187919 */ /* 0x002e620000002600 */
[----:B------:R-:W-:-:S04]  /*7d00*/  IMAD.MOV.U32 R15, RZ, RZ, R3 ;  /* 0x000000ffff0f7224 */ /* 0x000fc800078e0003 */
[----:B------:R-:W3:Y:S08]  /*7d10*/  LDC R25, c[0x0][0x144] ;  /* 0x00005100ff197b82 */ /* 0x000ef00000000800 */
[----:B------:R-:W4:Y:S08]  /*7d20*/  LDC R18, c[0x0][0x630] ;  /* 0x00018c00ff127b82 */ /* 0x000f300000000800 */
[----:B------:R-:W1:Y:S01]  /*7d30*/  LDC.64 R20, c[0x0][0x620] ;  /* 0x00018800ff147b82 */ /* 0x000e620000000a00 */
[----:B--2---:R-:W-:-:S04]  /*7d40*/  ISETP.NE.U32.AND P0, PT, R16, RZ, PT ;  /* 0x000000ff1000720c */ /* 0x004fc80003f05070 */
[----:B------:R-:W-:Y:S02]  /*7d50*/  ISETP.NE.AND.EX P0, PT, R17, RZ, PT, P0 ;  /* 0x000000ff1100720c */ /* 0x000fe40003f05300 */
[----:B0-----:R-:W-:-:S05]  /*7d60*/  I2FP.F32.U32 R7, R22 ;  /* 0x0000001600077245 */ /* 0x001fca0000201000 */
[----:B------:R-:W-:-:S04]  /*7d70*/  FMUL R7, R7, UR6 ;  /* 0x0000000607077c20 */ /* 0x000fc80008400000 */
[----:B------:R0:W2:Y:S02]  /*7d80*/  F2I.U32.TRUNC.NTZ R23, R7 ;  /* 0x0000000700177305 */ /* 0x0000a4000020f000 */
[----:B---34-:R-:W-:Y:S05]  /*7d90*/  @!P0 BRA `(.L_x_167) ;  /* 0x0000000000288947 */ /* 0x018fea0003800000 */
[----:B0-----:R-:W0:Y:S02]  /*7da0*/  LDC R7, c[0x0][0x634] ;  /* 0x00018d00ff077b82 */ /* 0x001e240000000800 */
        /* <DEDUP_REMOVED lines=9> */
.L_x_167:
[-CC-:B------:R-:W-:Y:S01]  /*7e40*/  SHF.R.U64 R19, R14, R18.reuse, R15.reuse ;  /* 0x000000120e137219 */ /* 0x180fe2000000120f */
[----:B------:R-:W3:Y:S01]  /*7e50*/  LDC.64 R30, c[0x0][0x640] ;  /* 0x00019000ff1e7b82 */ /* 0x000ee20000000a00 */
[----:B0-----:R-:W-:Y:S01]  /*7e60*/  SHF.R.U32.HI R7, RZ, R18, R15 ;  /* 0x00000012ff077219 */ /* 0x001fe2000001160f */
[----:B--2---:R-:W-:Y:S01]  /*7e70*/  IMAD.MOV R23, RZ, RZ, -R23 ;  /* 0x000000ffff177224 */ /* 0x004fe200078e0a17 */
[----:B------:R-:W-:Y:S01]  /*7e80*/  IADD3 R13, P0, RZ, -R19, RZ ;  /* 0x80000013ff0d7210 */ /* 0x000fe20007f1e0ff */
[----:B------:R-:W-:Y:S02]  /*7e90*/  ULDC UR6, c[0x0][0x154] ;  /* 0x0000550000067ab9 */ /* 0x000fe40000000800 */
[----:B------:R-:W-:Y:S02]  /*7ea0*/  IMAD R25, R25, R23, R22 ;  /* 0x0000001719197224 */ /* 0x000fe400078e0216 */
[----:B------:R-:W0:Y:S01]  /*7eb0*/  LDC R14, c[0x0][0x618] ;  /* 0x00018600ff0e7b82 */ /* 0x000e220000000800 */
[----:B------:R-:W-:-:S02]  /*7ec0*/  IMAD.X R7, RZ, RZ, ~R7, P0 ;  /* 0x000000ffff077224 */ /* 0x000fc400000e0e07 */
[----:B-1----:R-:W-:-:S04]  /*7ed0*/  IMAD.WIDE.U32 R10, R13, R20, R2 ;  /* 0x000000140d0a7225 */ /* 0x002fc800078e0002 */
[----:B------:R-:W-:Y:S01]  /*7ee0*/  IMAD R12, R7, R20, RZ ;  /* 0x00000014070c7224 */ /* 0x000fe200078e02ff */
[----:B------:R-:W1:Y:S03]  /*7ef0*/  LDC R26, c[0x0][0x608] ;  /* 0x00018200ff1a7b82 */ /* 0x000e660000000800 */
[----:B------:R-:W-:Y:S02]  /*7f00*/  IMAD R7, R13, R21, R12 ;  /* 0x000000150d077224 */ /* 0x000fe400078e020c */
[----:B------:R-:W-:Y:S02]  /*7f10*/  IMAD.MOV.U32 R13, RZ, RZ, 0x1 ;  /* 0x00000001ff0d7424 */ /* 0x000fe400078e00ff */
[----:B------:R-:W-:Y:S01]  /*7f20*/  IMAD.IADD R7, R11, 0x1, R7 ;  /* 0x000000010b077824 */ /* 0x000fe200078e0207 */
[----:B------:R-:W2:Y:S01]  /*7f30*/  LDC R28, c[0x0][0x658] ;  /* 0x00019600ff1c7b82 */ /* 0x000ea20000000800 */
[----:B------:R-:W-:-:S02]  /*7f40*/  I2FP.F32.U32 R11, R24 ;  /* 0x00000018000b7245 */ /* 0x000fc40000201000 */
[----:B---3--:R-:W-:-:S03]  /*7f50*/  ISETP.NE.U32.AND P0, PT, R30, RZ, PT ;  /* 0x000000ff1e00720c */ /* 0x008fc60003f05070 */
[----:B------:R-:W-:Y:S01]  /*7f60*/  FMUL R12, R11, UR6 ;  /* 0x000000060b0c7c20 */ /* 0x000fe20008400000 */
[----:B------:R-:W-:Y:S01]  /*7f70*/  ISETP.NE.AND.EX P0, PT, R31, RZ, PT, P0 ;  /* 0x000000ff1f00720c */ /* 0x000fe20003f05300 */
[----:B------:R-:W3:Y:S01]  /*7f80*/  LDC R23, c[0x0][0x148] ;  /* 0x00005200ff177b82 */ /* 0x000ee20000000800 */
[-CC-:B0-----:R-:W-:Y:S01]  /*7f90*/  SHF.R.U64 R18, R10, R14.reuse, R7.reuse ;  /* 0x0000000e0a127219 */ /* 0x181fe20000001207 */
[----:B------:R0:W4:Y:S01]  /*7fa0*/  F2I.U32.TRUNC.NTZ R20, R12 ;  /* 0x0000000c00147305 */ /* 0x000122000020f000 */
[----:B------:R-:W-:Y:S01]  /*7fb0*/  SHF.R.U32.HI R7, RZ, R14, R7 ;  /* 0x0000000eff077219 */ /* 0x000fe20000011607 */
[----:B------:R-:W-:-:S04]  /*7fc0*/  IMAD.MOV.U32 R11, RZ, RZ, -0x1 ;  /* 0xffffffffff0b7424 */ /* 0x000fc800078e00ff */
[----:B------:R-:W0:Y:S01]  /*7fd0*/  LDC R22, c[0x0][0x600] ;  /* 0x00018000ff167b82 */ /* 0x000e220000000800 */
[-CC-:B-1----:R-:W-:Y:S02]  /*7fe0*/  SHF.R.U64 R16, R18, R26.reuse, R7.reuse ;  /* 0x0000001a12107219 */ /* 0x182fe40000001207 */
[----:B------:R-:W-:-:S05]  /*7ff0*/  SHF.R.U32.HI R7, RZ, R26, R7 ;  /* 0x0000001aff077219 */ /* 0x000fca0000011607 */
[----:B------:R-:W1:Y:S01]  /*8000*/  LDC R29, c[0x0][0x648] ;  /* 0x00019200ff1d7b82 */ /* 0x000e620000000800 */
[-C--:B--2---:R-:W-:Y:S02]  /*8010*/  SHF.L.U32 R10, R11, R28.reuse, RZ ;  /* 0x0000001c0b0a7219 */ /* 0x084fe400000006ff */
[-CC-:B------:R-:W-:Y:S02]  /*8020*/  SHF.R.U64 R21, R16, R28.reuse, R7.reuse ;  /* 0x0000001c10157219 */ /* 0x180fe40000001207 */
[----:B------:R-:W-:Y:S02]  /*8030*/  SHF.R.U32.HI R11, RZ, R28, R7 ;  /* 0x0000001cff0b7219 */ /* 0x000fe40000011607 */
[----:B------:R-:W-:Y:S01]  /*8040*/  LOP3.LUT R27, RZ, R10, RZ, 0x33, !PT ;  /* 0x0000000aff1b7212 */ /* 0x000fe200078e33ff */
[----:B------:R-:W2:Y:S01]  /*8050*/  LDC R32, c[0x0][0x638] ;  /* 0x00018e00ff207b82 */ /* 0x000ea20000000800 */
[----:B------:R-:W-:Y:S01]  /*8060*/  SHF.L.U32 R28, R13, R28, RZ ;  /* 0x0000001c0d1c7219 */ /* 0x000fe200000006ff */
[----:B------:R-:W-:-:S06]  /*8070*/  IMAD.MOV.U32 R10, RZ, RZ, R21 ;  /* 0x000000ffff0a7224 */ /* 0x000fcc00078e0015 */
[----:B------:R-:W0:Y:S01]  /*8080*/  LDC R33, c[0x0][0x610] ;  /* 0x00018400ff217b82 */ /* 0x000e220000000800 */
[----:B----4-:R-:W-:Y:S05]  /*8090*/  @!P0 BRA `(.L_x_168) ;  /* 0x0000000000288947 */ /* 0x010fea0003800000 */
[----:B------:R-:W4:Y:S02]  /*80a0*/  LDC R10, c[0x0][0x64c] ;  /* 0x00019300ff0a7b82 */ /* 0x000f240000000800 */
[----:B----4-:R-:W-:-:S05]  /*80b0*/  IADD3 R7, P0, R21, R10, RZ ;  /* 0x0000000a15077210 */ /* 0x010fca0007f1e0ff */
[----:B------:R-:W-:-:S04]  /*80c0*/  IMAD.X R17, RZ, RZ, R11, P0 ;  /* 0x000000ffff117224 */ /* 0x000fc800000e060b */
[----:B------:R-:W-:-:S04]  /*80d0*/  IMAD.WIDE.U32 R10, R17, R30, RZ ;  /* 0x0000001e110a7225 */ /* 0x000fc800078e00ff */
[----:B0-----:R-:W-:-:S04]  /*80e0*/  IMAD.WIDE.U32 R12, P0, R7, R31, R10 ;  /* 0x0000001f070c7225 */ /* 0x001fc8000780000a */
[----:B------:R-:W-:-:S04]  /*80f0*/  IMAD.WIDE.U32 R10, R7, R30, RZ ;  /* 0x0000001e070a7225 */ /* 0x000fc800078e00ff */
[----:B------:R-:W-:Y:S01]  /*8100*/  IMAD.X R15, RZ, RZ, RZ, P0 ;  /* 0x000000ffff0f7224 */ /* 0x000fe200000e06ff */
[----:B------:R-:W-:Y:S01]  /*8110*/  IADD3 RZ, P0, R11, R12, RZ ;  /* 0x0000000c0bff7210 */ /* 0x000fe20007f1e0ff */
[----:B------:R-:W-:-:S04]  /*8120*/  IMAD.MOV.U32 R14, RZ, RZ, R13 ;  /* 0x000000ffff0e7224 */ /* 0x000fc800078e000d */
[----:B------:R-:W-:-:S08]  /*8130*/  IMAD.WIDE.U32.X R10, R17, R31, R14, P0 ;  /* 0x0000001f110a7225 */ /* 0x000fd000000e040e */
.L_x_168:
[----:B-1----:R-:W-:Y:S01]  /*8140*/  SHF.R.U64 R7, R10, R29, R11 ;  /* 0x0000001d0a077219 */ /* 0x002fe2000000120b */
[----:B0-----:R-:W-:Y:S01]  /*8150*/  VIADD R11, R22, 0xffffffff ;  /* 0xffffffff160b7836 */ /* 0x001fe20000000000 */
[----:B------:R-:W-:Y:S01]  /*8160*/  LOP3.LUT R34, R16, R27, RZ, 0xc0, !PT ;  /* 0x0000001b10227212 */ /* 0x000fe200078ec0ff */
[----:B------:R-:W-:Y:S02]  /*8170*/  IMAD.MOV R20, RZ, RZ, -R20 ;  /* 0x000000ffff147224 */ /* 0x000fe400078e0a14 */
[----:B------:R-:W-:Y:S01]  /*8180*/  IMAD.MOV R10, RZ, RZ, -R7 ;  /* 0x000000ffff0a7224 */ /* 0x000fe200078e0a07 */
[----:B------:R-:W-:Y:S01]  /*8190*/  LOP3.LUT R18, R18, R11, RZ, 0xc0, !PT ;  /* 0x0000000b12127212 */ /* 0x000fe200078ec0ff */
[----:B------:R-:W-:Y:S02]  /*81a0*/  IMAD R34, R28, R7, R34 ;  /* 0x000000071c227224 */ /* 0x000fe400078e0222 */
[----:B---3--:R-:W-:Y:S02]  /*81b0*/  @P3 IMAD R25, R23, R20, R24 ;  /* 0x0000001417193224 */ /* 0x008fe400078e0218 */
[----:B--2---:R-:W-:-:S02]  /*81c0*/  IMAD R7, R10, R32, R21 ;  /* 0x000000200a077224 */ /* 0x004fc400078e0215 */
[----:B------:R-:W-:Y:S02]  /*81d0*/  IMAD R34, R34, R33, R25 ;  /* 0x0000002122227224 */ /* 0x000fe400078e0219 */
[----:B------:R-:W-:Y:S02]  /*81e0*/  IMAD R7, R7, R22, R18 ;  /* 0x0000001607077224 */ /* 0x000fe400078e0212 */
[----:B------:R-:W-:-:S03]  /*81f0*/  IMAD.MOV.U32 R11, RZ, RZ, 0x1 ;  /* 0x00000001ff0b7424 */ /* 0x000fc600078e00ff */
[----:B------:R-:W-:Y:S02]  /*8200*/  SEL R10, R7, R34, !P3 ;  /* 0x00000022070a7207 */ /* 0x000fe40005800000 */
[----:B------:R-:W-:Y:S01]  /*8210*/  SEL R34, R34, R7, !P3 ;  /* 0x0000000722227207 */ /* 0x000fe20005800000 */
[----:B------:R-:W-:-:S07]  /*8220*/  IMAD.MOV.U32 R7, RZ, RZ, R19 ;  /* 0x000000ffff077224 */ /* 0x000fce00078e0013 */
.L_x_166:
[----:B------:R-:W-:Y:S01]  /*8230*/  UIADD3 UR5, UR9, UR5, URZ ;  /* 0x0000000509057290 */ /* 0x000fe2000fffe03f */
[----:B------:R-:W-:Y:S01]  /*8240*/  LOP3.LUT P0, RZ, R11, 0xff, RZ, 0xc0, !PT ;  /* 0x000000ff0bff7812 */ /* 0x000fe2000780c0ff */
[----:B------:R-:W-:Y:S02]  /*8250*/  IMAD.MOV.U32 R11, RZ, RZ, R34 ;  /* 0x000000ffff0b7224 */ /* 0x000fe400078e0022 */
[----:B------:R-:W-:Y:S02]  /*8260*/  USHF.R.U32.HI UR6, URZ, 0x2, UR5 ;  /* 0x000000023f067899 */ /* 0x000fe40008011605 */
[----:B------:R-:W-:Y:S02]  /*8270*/  UISETP.GT.U32.AND UP1, UPT, UR5, 0x3, UPT ;  /* 0x000000030500788c */ /* 0x000fe4000bf24070 */
[----:B------:R-:W-:Y:S02]  /*8280*/  ULOP3.LUT UR6, UR6, 0x1, URZ, 0xc0, !UPT ;  /* 0x0000000106067892 */ /* 0x000fe4000f8ec03f */
[----:B------:R-:W-:-:S02]  /*8290*/  UISETP.LT.U32.AND UP1, UPT, UR9, 0x4, UP1 ;  /* 0x000000040900788c */ /* 0x000fc40008f21070 */
[----:B------:R-:W-:Y:S02]  /*82a0*/  UISETP.NE.U32.AND UP0, UPT, UR6, 0x1, UPT ;  /* 0x000000010600788c */ /* 0x000fe4000bf05070 */
[----:B------:R-:W-:Y:S02]  /*82b0*/  USEL UR7, URZ, 0x1, !UP1 ;  /* 0x000000013f077887 */ /* 0x000fe4000c800000 */
[----:B------:R-:W-:Y:S02]  /*82c0*/  UISETP.GT.U32.AND UP0, UPT, UR9, 0x3, !UP0 ;  /* 0x000000030900788c */ /* 0x000fe4000c704070 */
[----:B------:R-:W-:Y:S02]  /*82d0*/  ULOP3.LUT UR5, UR5, 0x3, URZ, 0xc0, !UPT ;  /* 0x0000000305057892 */ /* 0x000fe4000f8ec03f */
[----:B------:R-:W-:-:S04]  /*82e0*/  USEL UR6, URZ, 0x1, !UP0 ;  /* 0x000000013f067887 */ /* 0x000fc8000c000000 */
[----:B------:R-:W-:Y:S01]  /*82f0*/  ULOP3.LUT UR4, UR6, UR4, UR7, 0x96, !UPT ;  /* 0x0000000406047292 */ /* 0x000fe2000f8e9607 */
[----:B------:R-:W-:Y:S11]  /*8300*/  @P0 BRA `(.L_x_169) ;  /* 0xffffff8c00b00947 */ /* 0x000ff6000383ffff */
[----:B------:R-:W-:Y:S05]  /*8310*/  EXIT ;  /* 0x000000000000794d */ /* 0x000fea0003800000 */
.L_x_7:
[----:B0-----:R-:W-:Y:S01]  /*8320*/  ULDC.64 UR4, c[0x0][0x650] ;  /* 0x0001940000047ab9 */ /* 0x001fe20000000a00 */
        /* <DEDUP_REMOVED lines=25> */
.L_x_171:
[----:B------:R-:W0:Y:S01]  /*84c0*/  LDC.64 R28, c[0x0][0x640] ;  /* 0x00019000ff1c7b82 */ /* 0x000e220000000a00 */
[-CC-:B------:R-:W-:Y:S01]  /*84d0*/  SHF.R.U64 R21, R16, R6.reuse, R17.reuse ;  /* 0x0000000610157219 */ /* 0x180fe20000001211 */
[----:B------:R-:W-:Y:S01]  /*84e0*/  IMAD.MOV.U32 R31, RZ, RZ, 0x1 ;  /* 0x00000001ff1f7424 */ /* 0x000fe200078e00ff */
[----:B------:R-:W-:Y:S02]  /*84f0*/  SHF.R.U32.HI R5, RZ, R6, R17 ;  /* 0x00000006ff057219 */ /* 0x000fe40000011611 */
        /* <DEDUP_REMOVED lines=9> */
[----:B0-----:R-:W-:Y:S01]  /*8590*/  ISETP.NE.U32.AND P0, PT, R28, RZ, PT ;  /* 0x000000ff1c00720c */ /* 0x001fe20003f05070 */
[----:B------:R-:W-:-:S03]  /*85a0*/  IMAD.MOV.U32 R11, RZ, RZ, -0x1 ;  /* 0xffffffffff0b7424 */ /* 0x000fc600078e00ff */
[----:B------:R-:W-:Y:S02]  /*85b0*/  ISETP.NE.AND.EX P0, PT, R29, RZ, PT, P0 ;  /* 0x000000ff1d00720c */ /* 0x000fe40003f05300 */
[----:B------:R-:W0:Y:S01]  /*85c0*/  LDC R24, c[0x0][0x600] ;  /* 0x00018000ff187b82 */ /* 0x000e220000000800 */
[-CC-:B-1----:R-:W-:Y:S02]  /*85d0*/  SHF.R.U64 R18, R10, R14.reuse, R5.reuse ;  /* 0x0000000e0a127219 */ /* 0x182fe40000001205 */
[----:B------:R-:W-:-:S05]  /*85e0*/  SHF.R.U32.HI R5, RZ, R14, R5 ;  /* 0x0000000eff057219 */ /* 0x000fca0000011605 */
        /* <DEDUP_REMOVED lines=21> */
.L_x_172:
[----:B-1----:R-:W-:Y:S01]  /*8740*/  SHF.R.U64 R6, R10, R25, R11 ;  /* 0x000000190a067219 */ /* 0x002fe2000000120b */
[----:B0-----:R-:W-:Y:S01]  /*8750*/  VIADD R11, R24, 0xffffffff ;  /* 0xffffffff180b7836 */ /* 0x001fe20000000000 */
[----:B------:R-:W-:Y:S01]  /*8760*/  SHF.L.U32 R9, R31, R26, RZ ;  /* 0x0000001a1f097219 */ /* 0x000fe200000006ff */
[----:B------:R-:W-:Y:S01]  /*8770*/  @P3 IMAD R12, R13, R20, R8 ;  /* 0x000000140d0c3224 */ /* 0x000fe200078e0208 */
[----:B------:R-:W-:Y:S01]  /*8780*/  LOP3.LUT R5, R22, R33, RZ, 0xc0, !PT ;  /* 0x0000002116057212 */ /* 0x000fe200078ec0ff */
[----:B------:R-:W-:Y:S01]  /*8790*/  IMAD.MOV R10, RZ, RZ, -R6 ;  /* 0x000000ffff0a7224 */ /* 0x000fe200078e0a06 */
[----:B------:R-:W-:Y:S01]  /*87a0*/  LOP3.LUT R18, R18, R11, RZ, 0xc0, !PT ;  /* 0x0000000b12127212 */ /* 0x000fe200078ec0ff */
[----:B------:R-:W-:Y:S02]  /*87b0*/  IMAD.MOV.U32 R8, RZ, RZ, 0x1 ;  /* 0x00000001ff087424 */ /* 0x000fe400078e00ff */
[----:B------:R-:W-:Y:S02]  /*87c0*/  IMAD R9, R9, R6, R5 ;  /* 0x0000000609097224 */ /* 0x000fe400078e0205 */
[----:B--2---:R-:W-:-:S02]  /*87d0*/  IMAD R5, R10, R27, R23 ;  /* 0x0000001b0a057224 */ /* 0x004fc400078e0217 */
[----:B---3--:R-:W-:Y:S02]  /*87e0*/  IMAD R6, R9, R30, R12 ;  /* 0x0000001e09067224 */ /* 0x008fe400078e020c */
[----:B------:R-:W-:Y:S01]  /*87f0*/  IMAD R9, R5, R24, R18 ;  /* 0x0000001805097224 */ /* 0x000fe200078e0212 */
[----:B------:R-:W-:Y:S01]  /*8800*/  PRMT R5, R8, 0x7610, R5 ;  /* 0x0000761008057816 */ /* 0x000fe20000000005 */
[----:B------:R-:W-:-:S03]  /*8810*/  IMAD.MOV.U32 R15, RZ, RZ, R21 ;  /* 0x000000ffff0f7224 */ /* 0x000fc600078e0015 */
[----:B------:R-:W-:Y:S02]  /*8820*/  SEL R16, R9, R6, !P3 ;  /* 0x0000000609107207 */ /* 0x000fe40005800000 */
[----:B------:R-:W-:-:S07]  /*8830*/  SEL R6, R6, R9, !P3 ;  /* 0x0000000906067207 */ /* 0x000fce0005800000 */
.L_x_170:
[----:B------:R-:W-:-:S08]  /*8840*/  NOP ;  /* 0x0000000000007918 */ /* 0x000fd00000000000 */
[----:B------:R-:W0:-:S00]  /*8850*/  USETMAXREG.DEALLOC.CTAPOOL 0x28 ;  /* 0x00000028000079c8 */ /* 0x000e0000080e0500 */
[----:B0-----:R-:W-:-:S13]  /*8860*/  ISETP.NE.AND P0, PT, R7, RZ, PT ;  /* 0x000000ff0700720c */ /* 0x001fda0003f05270 */
[----:B------:R-:W-:Y:S05]  /*8870*/  @P0 EXIT ;  /* 0x000000000000094d */ /* 0x000fea0003800000 */
[----:B------:R-:W-:Y:S01]  /*8880*/  LOP3.LUT P0, RZ, R5, 0xff, RZ, 0xc0, !PT ;  /* 0x000000ff05ff7812 */ /* 0x000fe2000780c0ff */
[----:B------:R-:W-:Y:S02]  /*8890*/  IMAD.MOV.U32 R14, RZ, RZ, 0x1 ;  /* 0x00000001ff0e7424 */ /* 0x000fe400078e00ff */
[----:B------:R-:W-:-:S10]  /*88a0*/  IMAD.MOV.U32 R13, RZ, RZ, RZ ;  /* 0x000000ffff0d7224 */ /* 0x000fd400078e00ff */
[----:B------:R-:W-:Y:S05]  /*88b0*/  @!P0 BRA `(.L_x_173) ;  /* 0x0000000c00788947 */ /* 0x000fea0003800000 */
[----:B------:R-:W0:Y:S01]  /*88c0*/  LDC R5, c[0x0][0x28c] ;  /* 0x0000a300ff057b82 */ /* 0x000e220000000800 */
[----:B------:R-:W-:Y:S01]  /*88d0*/  ULDC UR5, c[0x0][0x658] ;  /* 0x0001960000057ab9 */ /* 0x000fe20000000800 */
[----:B------:R-:W-:Y:S01]  /*88e0*/  UMOV UR11, 0xffffffff ;  /* 0xffffffff000b7882 */ /* 0x000fe20000000000 */
[----:B------:R-:W-:Y:S01]  /*88f0*/  UMOV UR16, 0x1 ;  /* 0x0000000100107882 */ /* 0x000fe20000000000 */
[----:B------:R-:W-:Y:S01]  /*8900*/  USHF.L.U32 UR11, UR11, UR5, URZ ;  /* 0x000000050b0b7299 */ /* 0x000fe2000800063f */
[----:B------:R-:W-:Y:S01]  /*8910*/  BSSY B0, `(.L_x_173) ;  /* 0x00000d8000007945 */ /* 0x000fe20003800000 */
[----:B------:R-:W-:Y:S01]  /*8920*/  ULDC UR9, c[0x0][0xc] ;  /* 0x0000030000097ab9 */ /* 0x000fe20000000800 */
[----:B------:R-:W-:Y:S01]  /*8930*/  ULDC UR12, c[0x0][0x10] ;  /* 0x00000400000c7ab9 */ /* 0x000fe20000000800 */
[----:B------:R-:W1:Y:S01]  /*8940*/  S2UR UR8, SR_CgaCtaId ;  /* 0x00000000000879c3 */ /* 0x000e620000008800 */
[----:B------:R-:W-:Y:S01]  /*8950*/  ULOP3.LUT UR13, URZ, UR11, URZ, 0x33, !UPT ;  /* 0x0000000b3f0d7292 */ /* 0x000fe2000f8e333f */
[----:B------:R-:W-:Y:S01]  /*8960*/  IMAD.MOV.U32 R11, RZ, RZ, 0x1 ;  /* 0x00000001ff0b7424 */ /* 0x000fe200078e00ff */
[----:B------:R-:W-:Y:S01]  /*8970*/  LOP3.LUT R17, R4, 0x2, RZ, 0xfc, !PT ;  /* 0x0000000204117812 */ /* 0x000fe200078efcff */
[----:B------:R-:W-:Y:S01]  /*8980*/  IMAD.MOV.U32 R14, RZ, RZ, 0x1 ;  /* 0x00000001ff0e7424 */ /* 0x000fe200078e00ff */
[----:B------:R-:W-:Y:S01]  /*8990*/  ULDC UR4, c[0x0][0x600] ;  /* 0x0001800000047ab9 */ /* 0x000fe20000000800 */
[----:B------:R-:W-:Y:S01]  /*89a0*/  IMAD.MOV.U32 R13, RZ, RZ, RZ ;  /* 0x000000ffff0d7224 */ /* 0x000fe200078e00ff */
[----:B------:R-:W-:Y:S01]  /*89b0*/  UMOV UR15, 0x5 ;  /* 0x00000005000f7882 */ /* 0x000fe20000000000 */
[----:B------:R-:W-:-:S02]  /*89c0*/  UIADD3 UR4, UR4, -0x1, URZ ;  /* 0xffffffff04047890 */ /* 0x000fc4000fffe03f */
[----:B------:R-:W-:Y:S01]  /*89d0*/  USHF.L.U32 UR5, UR16, UR5, URZ ;  /* 0x0000000510057299 */ /* 0x000fe2000800063f */
[----:B------:R-:W-:Y:S01]  /*89e0*/  ULDC.64 UR28, c[0x0][0x198] ;  /* 0x00006600001c7ab9 */ /* 0x000fe20000000a00 */
[----:B0-----:R-:W-:-:S05]  /*89f0*/  VIADD R5, R5, 0x7f ;  /* 0x0000007f05057836 */ /* 0x001fca0000000000 */
[----:B------:R-:W-:Y:S01]  /*8a00*/  SHF.R.S32.HI R8, RZ, 0x1f, R5 ;  /* 0x0000001fff087819 */ /* 0x000fe20000011405 */
[----:B-1----:R-:W-:-:S03]  /*8a10*/  ULOP3.LUT UR10, UR8, 0x1, URZ, 0xc0, !UPT ;  /* 0x00000001080a7892 */ /* 0x002fc6000f8ec03f */
[----:B------:R-:W-:Y:S01]  /*8a20*/  LEA.HI R8, R8, R5, RZ, 0x7 ;  /* 0x0000000508087211 */ /* 0x000fe200078f38ff */
[----:B------:R-:W-:Y:S02]  /*8a30*/  USHF.R.U32.HI UR27, URZ, 0x1, UR8 ;  /* 0x000000013f1b7899 */ /* 0x000fe40008011608 */
[----:B------:R-:W-:Y:S01]  /*8a40*/  USHF.L.U32 UR6, UR8, 0x5, URZ ;  /* 0x0000000508067899 */ /* 0x000fe2000800063f */
[----:B------:R-:W-:Y:S01]  /*8a50*/  SHF.R.S32.HI R12, RZ, 0x7, R8 ;  /* 0x00000007ff0c7819 */ /* 0x000fe20000011408 */
[----:B------:R-:W-:Y:S02]  /*8a60*/  USHF.L.U32 UR7, UR8, 0xc, URZ ;  /* 0x0000000c08077899 */ /* 0x000fe4000800063f */
[----:B------:R-:W-:Y:S02]  /*8a70*/  ULOP3.LUT UR8, UR8, 0xfffffffe, URZ, 0xc0, !UPT ;  /* 0xfffffffe08087892 */ /* 0x000fe4000f8ec03f */
[----:B------:R-:W-:Y:S01]  /*8a80*/  UISETP.GT.U32.AND UP0, UPT, UR10, 0xffff, UPT ;  /* 0x0000ffff0a00788c */ /* 0x000fe2000bf04070 */
[----:B------:R-:W-:Y:S01]  /*8a90*/  VIADD R10, R12, 0x1 ;  /* 0x000000010c0a7836 */ /* 0x000fe20000000000 */
[----:B------:R-:W-:-:S02]  /*8aa0*/  USHF.L.U32 UR14, UR16, UR8, URZ ;  /* 0x00000008100e7299 */ /* 0x000fc4000800063f */
[----:B------:R-:W-:Y:S02]  /*8ab0*/  ULOP3.LUT UR11, UR8, 0x1, URZ, 0xfc, !UPT ;  /* 0x00000001080b7892 */ /* 0x000fe4000f8efc3f */
[----:B------:R-:W-:Y:S02]  /*8ac0*/  UIMAD.WIDE.U32 UR8, UR9, UR12, URZ ;  /* 0x0000000c090872a5 */ /* 0x000fe4000f8e003f */
[----:B------:R-:W-:Y:S01]  /*8ad0*/  USEL UR10, UR10, 0xffff, !UP0 ;  /* 0x0000ffff0a0a7887 */ /* 0x000fe2000c000000 */
[----:B------:R-:W-:Y:S01]  /*8ae0*/  ULDC UR12, c[0x0][0x14] ;  /* 0x00000500000c7ab9 */ /* 0x000fe20000000800 */
[----:B------:R-:W-:Y:S02]  /*8af0*/  USHF.L.U32 UR11, UR16, UR11, URZ ;  /* 0x0000000b100b7299 */ /* 0x000fe4000800063f */
[----:B------:R-:W-:Y:S02]  /*8b00*/  UIMAD.WIDE.U32 UR24, UR8, UR12, URZ ;  /* 0x0000000c081872a5 */ /* 0x000fe4000f8e003f */
[----:B------:R-:W-:-:S02]  /*8b10*/  UIMAD UR21, UR9, UR12, URZ ;  /* 0x0000000c091572a4 */ /* 0x000fc4000f8e023f */
[----:B------:R-:W-:Y:S02]  /*8b20*/  ULOP3.LUT UR10, UR10, 0xffff, URZ, 0xc0, !UPT ;  /* 0x0000ffff0a0a7892 */ /* 0x000fe4000f8ec03f */
[----:B------:R-:W-:Y:S02]  /*8b30*/  ULOP3.LUT UR6, UR6, 0x20, URZ, 0xc0, !UPT ;  /* 0x0000002006067892 */ /* 0x000fe4000f8ec03f */
[----:B------:R-:W-:Y:S02]  /*8b40*/  ULOP3.LUT UR7, UR7, 0x1000, URZ, 0xc0, !UPT ;  /* 0x0000100007077892 */ /* 0x000fe4000f8ec03f */
[----:B------:R-:W-:Y:S02]  /*8b50*/  ULOP3.LUT UR14, UR14, UR11, URZ, 0xfc, !UPT ;  /* 0x0000000b0e0e7292 */ /* 0x000fe4000f8efc3f */
[----:B------:R-:W-:Y:S02]  /*8b60*/  UIADD3 UR21, UR25, UR21, URZ ;  /* 0x0000001519157290 */ /* 0x000fe4000fffe03f */
[----:B------:R-:W-:-:S12]  /*8b70*/  USHF.L.U32 UR15, UR15, UR10, URZ ;  /* 0x0000000a0f0f7299 */ /* 0x000fd8000800063f */
.L_x_184:
[----:B------:R-:W-:-:S03]  /*8b80*/  UMOV UR8, 0xffffffff ;  /* 0xffffffff00087882 */ /* 0x000fc60000000000 */
[----:B------:R-:W-:Y:S05]  /*8b90*/  BRA.DIV UR8, `(.L_x_174) ;  /* 0x0000000e08b07947 */ /* 0x000fea000b800000 */
[----:B------:R-:W-:-:S13]  /*8ba0*/  ELECT P0, URZ, PT ;  /* 0x00000000003f782f */ /* 0x000fda0003800000 */
.L_x_195:
[----:B------:R-:W0:Y:S01]  /*8bb0*/  LDC R5, c[0x0][0x28c] ;  /* 0x0000a300ff057b82 */ /* 0x000e220000000800 */
[----:B------:R-:W-:Y:S01]  /*8bc0*/  BSSY B1, `(.L_x_175) ;  /* 0x000003b000017945 */ /* 0x000fe20003800000 */
[----:B0-----:R-:W-:-:S13]  /*8bd0*/  ISETP.LT.OR P0, PT, R5, 0x1, !P0 ;  /* 0x000000010500780c */ /* 0x001fda0004701670 */
[----:B------:R-:W-:Y:S05]  /*8be0*/  @P0 BRA `(.L_x_176) ;  /* 0x0000000000e00947 */ /* 0x000fea0003800000 */
[----:B------:R-:W-:Y:S01]  /*8bf0*/  LEA R8, R6, UR27, 0x1 ;  /* 0x0000001b06087c11 */ /* 0x000fe2000f8e08ff */
[----:B------:R-:W-:Y:S01]  /*8c00*/  IMAD.MOV.U32 R21, RZ, RZ, RZ ;  /* 0x000000ffff157224 */ /* 0x000fe200078e00ff */
[----:B------:R-:W-:Y:S01]  /*8c10*/  LEA R16, R16, UR6, 0x6 ;  /* 0x0000000610107c11 */ /* 0x000fe2000f8e30ff */
[----:B------:R-:W-:Y:S02]  /*8c20*/  IMAD.MOV.U32 R5, RZ, RZ, R10 ;  /* 0x000000ffff057224 */ /* 0x000fe400078e000a */
[----:B------:R-:W-:Y:S02]  /*8c30*/  IMAD.MOV.U32 R6, RZ, RZ, R14 ;  /* 0x000000ffff067224 */ /* 0x000fe400078e000e */
[----:B------:R-:W-:Y:S02]  /*8c40*/  IMAD.MOV.U32 R7, RZ, RZ, R13 ;  /* 0x000000ffff077224 */ /* 0x000fe400078e000d */
[----:B------:R-:W-:-:S07]  /*8c50*/  IMAD.SHL.U32 R18, R8, 0x80, RZ ;  /* 0x0000008008127824 */ /* 0x000fce00078e00ff */
.L_x_179:
[----:B------:R-:W0:Y:S01]  /*8c60*/  S2R R9, SR_CgaCtaId ;  /* 0x0000000000097919 */ /* 0x000e220000008800 */
[----:B------:R-:W-:Y:S02]  /*8c70*/  MOV R8, 0x400 ;  /* 0x0000040000087802 */ /* 0x000fe40000000f00 */
[----:B------:R-:W-:Y:S02]  /*8c80*/  LOP3.LUT P1, RZ, R0, 0x7f, RZ, 0xc0, !PT ;  /* 0x0000007f00ff7812 */ /* 0x000fe4000782c0ff */
[----:B0-----:R-:W-:Y:S02]  /*8c90*/  LEA R20, R9, R8, 0x18 ;  /* 0x0000000809147211 */ /* 0x001fe400078ec0ff */
[----:B------:R-:W-:-:S09]  /*8ca0*/  SHF.L.U32 R8, R6, 0x1f, RZ ;  /* 0x0000001f06087819 */ /* 0x000fd200000006ff */
[----:B------:R-:W0:Y:S01]  /*8cb0*/  @!P1 LDC R9, c[0x0][0x500] ;  /* 0x00014000ff099b82 */ /* 0x000e220000000800 */
[----:B------:R-:W-:-:S04]  /*8cc0*/  IMAD R19, R7, 0x8, R20 ;  /* 0x0000000807137824 */ /* 0x000fc800078e0214 */
[----:B------:R-:W1:Y:S02]  /*8cd0*/  SYNCS.PHASECHK.TRANS64.TRYWAIT P0, [R19+URZ+0x20], R8 ;  /* 0x00002008130075a7 */ /* 0x000e64000800017f */
[----:B-1----:R-:W-:Y:S05]  /*8ce0*/  @!P0 BRA `(.L_x_177) ;  /* 0x0000000c007c8947 */ /* 0x002fea0003800000 */
.L_x_196:
[----:B-1----:R-:W-:Y:S01]  /*8cf0*/  PRMT R8, R17, 0x9910, RZ ;  /* 0x0000991011087816 */ /* 0x002fe200000000ff */
[----:B0-----:R0:W-:Y:S03]  /*8d00*/  @!P1 SYNCS.ARRIVE.TRANS64 RZ, [R19+URZ], R9 ;  /* 0x0000000913ff99a7 */ /* 0x0011e6000800003f */
[----:B------:R-:W-:-:S13]  /*8d10*/  ISETP.NE.AND P0, PT, R8, 0x2, PT ;  /* 0x000000020800780c */ /* 0x000fda0003f05270 */
[----:B0-----:R-:W-:Y:S05]  /*8d20*/  @P0 BRA `(.L_x_178) ;  /* 0x0000000000040947 */ /* 0x001fea0003800000 */
[----:B------:R-:W-:Y:S01]  /*8d30*/  BPT.TRAP 0x1 ;  /* 0x000000040000795c */ /* 0x000fe20000300000 */
.L_x_178:
[----:B------:R-:W-:Y:S01]  /*8d40*/  LEA R8, R7, UR27, 0x1 ;  /* 0x0000001b07087c11 */ /* 0x000fe2000f8e08ff */
[----:B------:R-:W-:Y:S01]  /*8d50*/  VIADD R5, R5, 0xffffffff ;  /* 0xffffffff05057836 */ /* 0x000fe20000000000 */
[----:B------:R-:W-:Y:S01]  /*8d60*/  R2UR UR11, R7 ;  /* 0x00000000070b72ca */ /* 0x000fe200000e0000 */
[----:B------:R-:W-:Y:S01]  /*8d70*/  UIADD3 UR16, UP0, UR28, 0xf0, URZ ;  /* 0x000000f01c107890 */ /* 0x000fe2000ff1e03f */
[----:B------:R-:W-:Y:S01]  /*8d80*/  R2UR UR22, R20 ;  /* 0x00000000141672ca */ /* 0x000fe200000e0000 */
[----:B------:R-:W-:Y:S01]  /*8d90*/  IMAD.U32 R8, R8, 0x4000, R20 ;  /* 0x0000400008087824 */ /* 0x000fe200078e0014 */
[----:B------:R-:W-:Y:S01]  /*8da0*/  R2UR UR23, R18 ;  /* 0x00000000121772ca */ /* 0x000fe200000e0000 */
[----:B------:R-:W-:Y:S01]  /*8db0*/  UIADD3 UR32, UP1, UR28, 0x1f0, URZ ;  /* 0x000001f01c207890 */ /* 0x000fe2000ff3e03f */
[----:B------:R-:W-:Y:S01]  /*8dc0*/  R2UR UR9, R19 ;  /* 0x00000000130972ca */ /* 0x000fe200000e0000 */
[----:B------:R-:W-:Y:S01]  /*8dd0*/  UIADD3.X UR17, URZ, UR29, URZ, UP0, !UPT ;  /* 0x0000001d3f117290 */ /* 0x000fe200087fe43f */
[----:B------:R-:W-:Y:S01]  /*8de0*/  R2UR UR8, R8 ;  /* 0x00000000080872ca */ /* 0x000fe200000e0000 */
[----:B------:R-:W-:Y:S01]  /*8df0*/  UPRMT UR20, URZ, 0x5410, UR15 ;  /* 0x000054103f147896 */ /* 0x000fe2000800000f */
[----:B------:R-:W-:Y:S01]  /*8e00*/  R2UR UR10, R21 ;  /* 0x00000000150a72ca */ /* 0x000fe200000e0000 */
[----:B------:R-:W-:Y:S01]  /*8e10*/  VIADD R7, R7, 0x1 ;  /* 0x0000000107077836 */ /* 0x000fe20000000000 */
[----:B------:R-:W-:Y:S01]  /*8e20*/  R2UR UR12, R15 ;  /* 0x000000000f0c72ca */ /* 0x000fe200000e0000 */
[----:B------:R-:W-:Y:S01]  /*8e30*/  ULEA UR11, UR11, UR7, 0xd ;  /* 0x000000070b0b7291 */ /* 0x000fe2000f8e683f */
[----:B------:R-:W-:Y:S01]  /*8e40*/  R2UR UR26, R16 ;  /* 0x00000000101a72ca */ /* 0x000fe200000e0000 */
[----:B------:R-:W-:Y:S01]  /*8e50*/  UPRMT UR30, URZ, 0x5410, UR14 ;  /* 0x000054103f1e7896 */ /* 0x000fe2000800000e */
[----:B------:R-:W-:Y:S01]  /*8e60*/  ISETP.GT.AND P1, PT, R5, 0x1, PT ;  /* 0x000000010500780c */ /* 0x000fe20003f24270 */
[----:B------:R-:W-:Y:S01]  /*8e70*/  UIADD3 UR22, UR22, 0x20100, UR11 ;  /* 0x0002010016167890 */ /* 0x000fe2000fffe00b */
[----:B------:R-:W-:Y:S01]  /*8e80*/  ISETP.NE.AND P0, PT, R7, 0x4, PT ;  /* 0x000000040700780c */ /* 0x000fe20003f05270 */
[----:B------:R-:W-:Y:S01]  /*8e90*/  UIADD3.X UR33, URZ, UR29, URZ, UP1, !UPT ;  /* 0x0000001d3f217290 */ /* 0x000fe20008ffe43f */
[----:B------:R-:W-:Y:S01]  /*8ea0*/  VIADD R21, R21, 0x80 ;  /* 0x0000008015157836 */ /* 0x000fe20000000000 */
[----:B------:R-:W-:Y:S01]  /*8eb0*/  UIADD3 UR8, UR8, 0x100, URZ ;  /* 0x0000010008087890 */ /* 0x000fe2000fffe03f */
[----:B------:R-:W-:Y:S01]  /*8ec0*/  SEL R9, RZ, 0x1, P0 ;  /* 0x00000001ff097807 */ /* 0x000fe20000000000 */
[----:B------:R-:W-:Y:S01]  /*8ed0*/  UMOV UR18, 0x0 ;  /* 0x0000000000127882 */ /* 0x000fe20000000000 */
[----:B------:R-:W-:Y:S01]  /*8ee0*/  UMOV UR19, 0x10000000 ;  /* 0x1000000000137882 */ /* 0x000fe20000000000 */
[----:B------:R-:W-:Y:S01]  /*8ef0*/  UMOV UR11, UR23 ;  /* 0x00000017000b7c82 */ /* 0x000fe20008000000 */
[----:B------:R-:W-:-:S02]  /*8f00*/  LOP3.LUT R6, R6, R9, RZ, 0x3c, !PT ;  /* 0x0000000906067212 */ /* 0x000fc400078e3cff */
[----:B------:R-:W-:Y:S02]  /*8f10*/  SEL R7, R7, RZ, P0 ;  /* 0x000000ff07077207 */ /* 0x000fe40000000000 */
[----:B------:R0:W-:Y:S02]  /*8f20*/  UTMALDG.3D.MULTICAST [UR8], [UR16], UR20, desc[UR18] ;  /* 0x00001208100073b4 */ /* 0x0001e40008011814 */
[----:B0-----:R-:W-:Y:S01]  /*8f30*/  UMOV UR8, UR22 ;  /* 0x0000001600087c82 */ /* 0x001fe20008000000 */
[----:B------:R-:W-:Y:S02]  /*8f40*/  UMOV UR11, UR26 ;  /* 0x0000001a000b7c82 */ /* 0x000fe40008000000 */
[----:B------:R0:W-:Y:S02]  /*8f50*/  UTMALDG.3D.MULTICAST [UR8], [UR32], UR30, desc[UR18] ;  /* 0x00001208200073b4 */ /* 0x0001e4000801181e */
[----:B0-----:R-:W-:Y:S05]  /*8f60*/  @P1 BRA `(.L_x_179) ;  /* 0xfffffffc003c1947 */ /* 0x001fea000383ffff */
.L_x_176:
[----:B------:R-:W-:Y:S05]  /*8f70*/  BSYNC B1 ;  /* 0x0000000000017941 */ /* 0x000fea0003800000 */
.L_x_175:
[----:B------:R-:W-:Y:S01]  /*8f80*/  LOP3.LUT P1, RZ, R11, 0xff, RZ, 0xc0, !PT ;  /* 0x000000ff0bff7812 */ /* 0x000fe2000782c0ff */
[----:B------:R-:W-:Y:S01]  /*8f90*/  IMAD.IADD R13, R12, 0x1, R13 ;  /* 0x000000010c0d7824 */ /* 0x000fe200078e020d */
[----:B------:R-:W-:Y:S01]  /*8fa0*/  IADD3 R2, P2, R2, UR24, RZ ;  /* 0x0000001802027c10 */ /* 0x000fe2000ff5e0ff */
[----:B------:R-:W-:Y:S01]  /*8fb0*/  ULDC.64 UR8, c[0x0][0x650] ;  /* 0x0001940000087ab9 */ /* 0x000fe20000000a00 */
[----:B------:R-:W-:Y:S01]  /*8fc0*/  BSSY B1, `(.L_x_180) ;  /* 0x000006a000017945 */ /* 0x000fe20003800000 */
[----:B------:R-:W-:Y:S01]  /*8fd0*/  IMAD.MOV.U32 R16, RZ, RZ, -0x1 ;  /* 0xffffffffff107424 */ /* 0x000fe200078e00ff */
[----:B------:R-:W-:Y:S01]  /*8fe0*/  SHF.R.U32.HI R5, RZ, 0x2, R13 ;  /* 0x00000002ff057819 */ /* 0x000fe2000001160d */
[----:B------:R-:W-:Y:S01]  /*8ff0*/  IMAD.MOV.U32 R15, RZ, RZ, -0x1 ;  /* 0xffffffffff0f7424 */ /* 0x000fe200078e00ff */
[----:B------:R-:W-:Y:S02]  /*9000*/  ISETP.GT.U32.AND P0, PT, R13, 0x3, PT ;  /* 0x000000030d00780c */ /* 0x000fe40003f04070 */
[----:B------:R-:W-:-:S02]  /*9010*/  LOP3.LUT R5, R5, 0x1, RZ, 0xc0, !PT ;  /* 0x0000000105057812 */ /* 0x000fc400078ec0ff */
[----:B------:R-:W-:Y:S01]  /*9020*/  ISETP.LT.U32.AND P0, PT, R12, 0x4, P0 ;  /* 0x000000040c00780c */ /* 0x000fe20000701070 */
[----:B------:R-:W0:Y:S01]  /*9030*/  @P1 S2R R7, SR_CgaCtaId ;  /* 0x0000000000071919 */ /* 0x000e220000008800 */
[----:B------:R-:W-:Y:S02]  /*9040*/  @P1 MOV R6, 0x400 ;  /* 0x0000040000061802 */ /* 0x000fe40000000f00 */
[----:B------:R-:W-:Y:S02]  /*9050*/  IADD3.X R3, R3, UR21, RZ, P2, !PT ;  /* 0x0000001503037c10 */ /* 0x000fe400097fe4ff */
[----:B------:R-:W-:Y:S02]  /*9060*/  ISETP.GE.U32.AND P2, PT, R2, UR8, PT ;  /* 0x0000000802007c0c */ /* 0x000fe4000bf46070 */
[----:B------:R-:W-:Y:S02]  /*9070*/  LOP3.LUT R13, R13, 0x3, RZ, 0xc0, !PT ;  /* 0x000000030d0d7812 */ /* 0x000fe400078ec0ff */
[----:B------:R-:W-:-:S02]  /*9080*/  PRMT R11, RZ, 0x7610, R11 ;  /* 0x00007610ff0b7816 */ /* 0x000fc4000000000b */
[----:B0-----:R-:W-:-:S04]  /*9090*/  @P1 LEA R6, R7, R6, 0x18 ;  /* 0x0000000607061211 */ /* 0x001fc800078ec0ff */
[----:B------:R0:W-:Y:S01]  /*90a0*/  @P1 SYNCS.ARRIVE.TRANS64.A1T0 RZ, [R6+URZ+0x58], RZ ;  /* 0x000058ff06ff19a7 */ /* 0x0001e2000810003f */
[----:B------:R-:W-:Y:S02]  /*90b0*/  ISETP.NE.U32.AND P1, PT, R5, 0x1, PT ;  /* 0x000000010500780c */ /* 0x000fe40003f25070 */
[----:B------:R-:W-:Y:S02]  /*90c0*/  SEL R5, RZ, 0x1, !P0 ;  /* 0x00000001ff057807 */ /* 0x000fe40004000000 */
[----:B------:R-:W-:Y:S02]  /*90d0*/  ISETP.GE.U32.AND.EX P0, PT, R3, UR9, PT, P2 ;  /* 0x0000000903007c0c */ /* 0x000fe4000bf06120 */
[----:B------:R-:W-:-:S04]  /*90e0*/  ISETP.GT.U32.AND P1, PT, R12, 0x3, !P1 ;  /* 0x000000030c00780c */ /* 0x000fc80004f24070 */
[----:B0-----:R-:W-:-:S04]  /*90f0*/  SEL R6, RZ, 0x1, !P1 ;  /* 0x00000001ff067807 */ /* 0x001fc80004800000 */
[--C-:B------:R-:W-:Y:S01]  /*9100*/  LOP3.LUT R14, R6, R14, R5.reuse, 0x96, !PT ;  /* 0x0000000e060e7212 */ /* 0x100fe200078e9605 */
[----:B------:R-:W-:Y:S01]  /*9110*/  IMAD.MOV.U32 R6, RZ, RZ, -0x1 ;  /* 0xffffffffff067424 */ /* 0x000fe200078e00ff */
[----:B------:R-:W-:Y:S01]  /*9120*/  PRMT R5, RZ, 0x7610, R5 ;  /* 0x00007610ff057816 */ /* 0x000fe20000000005 */
[----:B------:R-:W-:Y:S06]  /*9130*/  @P0 BRA `(.L_x_181) ;  /* 0x0000000400480947 */ /* 0x000fec0003800000 */
[----:B------:R-:W0:Y:S01]  /*9140*/  S2R R16, SR_CTAID.X ;  /* 0x0000000000107919 */ /* 0x000e220000002500 */
[----:B------:R-:W-:Y:S01]  /*9150*/  ULDC.64 UR8, c[0x0][0x628] ;  /* 0x00018a0000087ab9 */ /* 0x000fe20000000a00 */
[----:B------:R-:W1:Y:S01]  /*9160*/  LDC R19, c[0x0][0x144] ;  /* 0x00005100ff137b82 */ /* 0x000e620000000800 */
[----:B------:R-:W-:Y:S01]  /*9170*/  ISETP.NE.U32.AND P0, PT, RZ, UR8, PT ;  /* 0x00000008ff007c0c */ /* 0x000fe2000bf05070 */
[----:B------:R-:W2:Y:S01]  /*9180*/  S2R R5, SR_CTAID.Y ;  /* 0x0000000000057919 */ /* 0x000ea20000002600 */
[----:B------:R-:W-:Y:S01]  /*9190*/  ULDC UR10, c[0x0][0x150] ;  /* 0x00005400000a7ab9 */ /* 0x000fe20000000800 */
[----:B------:R-:W-:Y:S01]  /*91a0*/  ULDC UR11, c[0x0][0x630] ;  /* 0x00018c00000b7ab9 */ /* 0x000fe20000000800 */
[----:B------:R-:W-:Y:S01]  /*91b0*/  ISETP.NE.AND.EX P0, PT, RZ, UR9, PT, P0 ;  /* 0x00000009ff007c0c */ /* 0x000fe2000bf05300 */
[----:B------:R-:W-:Y:S01]  /*91c0*/  IMAD.MOV.U32 R6, RZ, RZ, R2 ;  /* 0x000000ffff067224 */ /* 0x000fe200078e0002 */
[----:B0-----:R-:W-:-:S05]  /*91d0*/  I2FP.F32.U32 R7, R16 ;  /* 0x0000001000077245 */ /* 0x001fca0000201000 */
[----:B------:R-:W-:Y:S01]  /*91e0*/  FMUL R18, R7, UR10 ;  /* 0x0000000a07127c20 */ /* 0x000fe20008400000 */
[----:B------:R-:W-:-:S05]  /*91f0*/  IMAD.MOV.U32 R7, RZ, RZ, R3 ;  /* 0x000000ffff077224 */ /* 0x000fca00078e0003 */
[----:B--2---:R-:W-:Y:S05]  /*9200*/  @!P0 BRA `(.L_x_182) ;  /* 0x0000000000288947 */ /* 0x004fea0003800000 */
[----:B------:R-:W-:Y:S02]  /*9210*/  ULDC UR10, c[0x0][0x634] ;  /* 0x00018d00000a7ab9 */ /* 0x000fe40000000800 */
[----:B------:R-:W-:-:S05]  /*9220*/  IADD3 R7, P0, R2, UR10, RZ ;  /* 0x0000000a02077c10 */ /* 0x000fca000ff1e0ff */
[----:B------:R-:W-:-:S04]  /*9230*/  IMAD.X R15, RZ, RZ, R3, P0 ;  /* 0x000000ffff0f7224 */ /* 0x000fc800000e0603 */
[----:B------:R-:W-:-:S04]  /*9240*/  IMAD.WIDE.U32 R8, R15, UR8, RZ ;  /* 0x000000080f087c25 */ /* 0x000fc8000f8e00ff */
[----:B------:R-:W-:-:S04]  /*9250*/  IMAD.WIDE.U32 R8, P0, R7, UR9, R8 ;  /* 0x0000000907087c25 */ /* 0x000fc8000f800008 */
[----:B------:R-:W-:-:S04]  /*9260*/  IMAD.WIDE.U32 R6, R7, UR8, RZ ;  /* 0x0000000807067c25 */ /* 0x000fc8000f8e00ff */
[----:B------:R-:W-:Y:S01]  /*9270*/  IMAD.MOV.U32 R6, RZ, RZ, R9 ;  /* 0x000000ffff067224 */ /* 0x000fe200078e0009 */
[----:B------:R-:W-:Y:S01]  /*9280*/  IADD3 RZ, P1, R7, R8, RZ ;  /* 0x0000000807ff7210 */ /* 0x000fe20007f3e0ff */
[----:B------:R-:W-:-:S04]  /*9290*/  IMAD.X R7, RZ, RZ, RZ, P0 ;  /* 0x000000ffff077224 */ /* 0x000fc800000e06ff */
[----:B------:R-:W-:-:S08]  /*92a0*/  IMAD.WIDE.U32.X R6, R15, UR9, R6, P1 ;  /* 0x000000090f067c25 */ /* 0x000fd000088e0406 */
.L_x_182:
[--C-:B------:R-:W-:Y:S01]  /*92b0*/  SHF.R.U64 R15, R6, UR11, R7.reuse ;  /* 0x0000000b060f7c19 */ /* 0x100fe20008001207 */
[----:B------:R-:W0:Y:S01]  /*92c0*/  F2I.U32.TRUNC.NTZ R18, R18 ;  /* 0x0000001200127305 */ /* 0x000e22000020f000 */
[----:B------:R-:W-:Y:S01]  /*92d0*/  SHF.R.U32.HI R6, RZ, UR11, R7 ;  /* 0x0000000bff067c19 */ /* 0x000fe20008011607 */
[----:B------:R-:W-:Y:S01]  /*92e0*/  ULDC.64 UR8, c[0x0][0x620] ;  /* 0x0001880000087ab9 */ /* 0x000fe20000000a00 */
[----:B------:R-:W-:Y:S01]  /*92f0*/  IADD3 R9, P0, RZ, -R15, RZ ;  /* 0x8000000fff097210 */ /* 0x000fe20007f1e0ff */
[----:B------:R-:W-:Y:S01]  /*9300*/  ULDC.64 UR10, c[0x0][0x640] ;  /* 0x00019000000a7ab9 */ /* 0x000fe20000000a00 */
[----:B------:R-:W2:Y:S03]  /*9310*/  LDC R20, c[0x0][0x148] ;  /* 0x00005200ff147b82 */ /* 0x000ea60000000800 */
[----:B------:R-:W-:Y:S01]  /*9320*/  IMAD.X R6, RZ, RZ, ~R6, P0 ;  /* 0x000000ffff067224 */ /* 0x000fe200000e0e06 */
[----:B------:R-:W-:-:S03]  /*9330*/  ISETP.NE.U32.AND P0, PT, RZ, UR10, PT ;  /* 0x0000000aff007c0c */ /* 0x000fc6000bf05070 */
[----:B------:R-:W-:Y:S01]  /*9340*/  IMAD R8, R6, UR8, RZ ;  /* 0x0000000806087c24 */ /* 0x000fe2000f8e02ff */
[----:B------:R-:W-:Y:S01]  /*9350*/  ISETP.NE.AND.EX P0, PT, RZ, UR11, PT, P0 ;  /* 0x0000000bff007c0c */ /* 0x000fe2000bf05300 */
[----:B------:R-:W-:Y:S01]  /*9360*/  IMAD.WIDE.U32 R6, R9, UR8, R2 ;  /* 0x0000000809067c25 */ /* 0x000fe2000f8e0002 */
[----:B------:R-:W-:-:S03]  /*9370*/  ULDC UR8, c[0x0][0x618] ;  /* 0x0001860000087ab9 */ /* 0x000fc60000000800 */
[----:B------:R-:W-:Y:S01]  /*9380*/  IMAD R9, R9, UR9, R8 ;  /* 0x0000000909097c24 */ /* 0x000fe2000f8e0208 */
[----:B------:R-:W-:Y:S01]  /*9390*/  ULDC UR9, c[0x0][0x154] ;  /* 0x0000550000097ab9 */ /* 0x000fe20000000800 */
[----:B0-----:R-:W-:Y:S02]  /*93a0*/  IMAD.MOV R8, RZ, RZ, -R18 ;  /* 0x000000ffff087224 */ /* 0x001fe400078e0a12 */
[----:B------:R-:W-:Y:S02]  /*93b0*/  IMAD.IADD R7, R7, 0x1, R9 ;  /* 0x0000000107077824 */ /* 0x000fe400078e0209 */
[----:B-1----:R-:W-:Y:S01]  /*93c0*/  IMAD R16, R19, R8, R16 ;  /* 0x0000000813107224 */ /* 0x002fe200078e0210 */
[----:B------:R-:W-:Y:S02]  /*93d0*/  I2FP.F32.U32 R8, R5 ;  /* 0x0000000500087245 */ /* 0x000fe40000201000 */
[--C-:B------:R-:W-:Y:S02]  /*93e0*/  SHF.R.U64 R18, R6, UR8, R7.reuse ;  /* 0x0000000806127c19 */ /* 0x100fe40008001207 */
[----:B------:R-:W-:Y:S01]  /*93f0*/  SHF.R.U32.HI R7, RZ, UR8, R7 ;  /* 0x00000008ff077c19 */ /* 0x000fe20008011607 */
[----:B------:R-:W-:Y:S01]  /*9400*/  FMUL R8, R8, UR9 ;  /* 0x0000000908087c20 */ /* 0x000fe20008400000 */
[----:B------:R-:W-:-:S02]  /*9410*/  ULDC UR8, c[0x0][0x608] ;  /* 0x0001820000087ab9 */ /* 0x000fc40000000800 */
[--C-:B------:R-:W-:Y:S01]  /*9420*/  SHF.R.U64 R22, R18, UR8, R7.reuse ;  /* 0x0000000812167c19 */ /* 0x100fe20008001207 */
[----:B------:R0:W1:Y:S01]  /*9430*/  F2I.U32.TRUNC.NTZ R23, R8 ;  /* 0x0000000800177305 */ /* 0x000062000020f000 */
[----:B------:R-:W-:Y:S01]  /*9440*/  SHF.R.U32.HI R7, RZ, UR8, R7 ;  /* 0x00000008ff077c19 */ /* 0x000fe20008011607 */
[----:B------:R-:W-:-:S03]  /*9450*/  ULDC UR8, c[0x0][0x658] ;  /* 0x0001960000087ab9 */ /* 0x000fc60000000800 */
[--C-:B------:R-:W-:Y:S02]  /*9460*/  SHF.R.U64 R19, R22, UR8, R7.reuse ;  /* 0x0000000816137c19 */ /* 0x100fe40008001207 */
[----:B------:R-:W-:-:S03]  /*9470*/  SHF.R.U32.HI R21, RZ, UR8, R7 ;  /* 0x00000008ff157c19 */ /* 0x000fc60008011607 */
[----:B------:R-:W-:Y:S02]  /*9480*/  IMAD.MOV.U32 R6, RZ, RZ, R19 ;  /* 0x000000ffff067224 */ /* 0x000fe400078e0013 */
[----:B------:R-:W-:Y:S01]  /*9490*/  IMAD.MOV.U32 R7, RZ, RZ, R21 ;  /* 0x000000ffff077224 */ /* 0x000fe200078e0015 */
[----:B0-----:R-:W-:Y:S06]  /*94a0*/  @!P0 BRA `(.L_x_183) ;  /* 0x0000000000288947 */ /* 0x001fec0003800000 */
        /* <DEDUP_REMOVED lines=10> */
.L_x_183:
[----:B------:R-:W-:Y:S01]  /*9550*/  ULDC UR8, c[0x0][0x648] ;  /* 0x0001920000087ab9 */ /* 0x000fe20000000800 */
[----:B-1----:R-:W-:Y:S01]  /*9560*/  IMAD.MOV R23, RZ, RZ, -R23 ;  /* 0x000000ffff177224 */ /* 0x002fe200078e0a17 */
[----:B------:R-:W-:Y:S01]  /*9570*/  SHF.R.U64 R7, R6, UR8, R7 ;  /* 0x0000000806077c19 */ /* 0x000fe20008001207 */
[----:B------:R-:W-:Y:S01]  /*9580*/  ULDC UR8, c[0x0][0x638] ;  /* 0x00018e0000087ab9 */ /* 0x000fe20000000800 */
[----:B------:R-:W-:Y:S01]  /*9590*/  LOP3.LUT R6, R22, UR13, RZ, 0xc0, !PT ;  /* 0x0000000d16067c12 */ /* 0x000fe2000f8ec0ff */
[----:B--2---:R-:W-:Y:S01]  /*95a0*/  @P3 IMAD R16, R20, R23, R5 ;  /* 0x0000001714103224 */ /* 0x004fe200078e0205 */
[----:B------:R-:W-:Y:S01]  /*95b0*/  LOP3.LUT R18, R18, UR4, RZ, 0xc0, !PT ;  /* 0x0000000412127c12 */ /* 0x000fe2000f8ec0ff */
[----:B------:R-:W-:Y:S01]  /*95c0*/  IMAD.MOV R8, RZ, RZ, -R7 ;  /* 0x000000ffff087224 */ /* 0x000fe200078e0a07 */
[----:B------:R-:W-:Y:S01]  /*95d0*/  ULDC UR9, c[0x0][0x610] ;  /* 0x0001840000097ab9 */ /* 0x000fe20000000800 */
[----:B------:R-:W-:Y:S02]  /*95e0*/  IMAD R7, R7, UR5, R6 ;  /* 0x0000000507077c24 */ /* 0x000fe4000f8e0206 */
[----:B------:R-:W-:Y:S01]  /*95f0*/  IMAD R19, R8, UR8, R19 ;  /* 0x0000000808137c24 */ /* 0x000fe2000f8e0213 */
[----:B------:R-:W-:Y:S01]  /*9600*/  ULDC UR8, c[0x0][0x600] ;  /* 0x0001800000087ab9 */ /* 0x000fe20000000800 */
[----:B------:R-:W-:-:S02]  /*9610*/  IMAD R6, R7, UR9, R16 ;  /* 0x0000000907067c24 */ /* 0x000fc4000f8e0210 */
[----:B------:R-:W-:Y:S02]  /*9620*/  IMAD R19, R19, UR8, R18 ;  /* 0x0000000813137c24 */ /* 0x000fe4000f8e0212 */
[----:B------:R-:W-:-:S03]  /*9630*/  IMAD.MOV.U32 R5, RZ, RZ, 0x1 ;  /* 0x00000001ff057424 */ /* 0x000fc600078e00ff */
[----:B------:R-:W-:Y:S02]  /*9640*/  SEL R16, R19, R6, !P3 ;  /* 0x0000000613107207 */ /* 0x000fe40005800000 */
[----:B------:R-:W-:-:S07]  /*9650*/  SEL R6, R6, R19, !P3 ;  /* 0x0000001306067207 */ /* 0x000fce0005800000 */
.L_x_181:
[----:B------:R-:W-:Y:S05]  /*9660*/  BSYNC B1 ;  /* 0x0000000000017941 */ /* 0x000fea0003800000 */
.L_x_180:
[----:B------:R-:W-:-:S13]  /*9670*/  LOP3.LUT P0, RZ, R5, 0xff, RZ, 0xc0, !PT ;  /* 0x000000ff05ff7812 */ /* 0x000fda000780c0ff */
[----:B------:R-:W-:Y:S05]  /*9680*/  @P0 BRA `(.L_x_184) ;  /* 0xfffffff4003c0947 */ /* 0x000fea000383ffff */
[----:B------:R-:W-:Y:S05]  /*9690*/  BSYNC B0 ;  /* 0x0000000000007941 */ /* 0x000fea0003800000 */
.L_x_173:
[----:B------:R-:W-:-:S03]  /*96a0*/  UMOV UR8, 0xffffffff ;  /* 0xffffffff00087882 */ /* 0x000fc60000000000 */
[----:B------:R-:W-:Y:S05]  /*96b0*/  BRA.DIV UR8, `(.L_x_185) ;  /* 0x00000006081c7947 */ /* 0x000fea000b800000 */
[----:B------:R-:W-:-:S13]  /*96c0*/  ELECT P0, URZ, PT ;  /* 0x00000000003f782f */ /* 0x000fda0003800000 */
.L_x_199:
[----:B------:R-:W-:Y:S04]  /*96d0*/  BSSY B0, `(.L_x_186) ;  /* 0x000002b000007945 */ /* 0x000fe80003800000 */
[----:B------:R-:W-:Y:S05]  /*96e0*/  @!P0 BRA `(.L_x_187) ;  /* 0x0000000000a48947 */ /* 0x000fea0003800000 */
[----:B------:R-:W-:-:S04]  /*96f0*/  LOP3.LUT R4, R4, 0x2, RZ, 0xfc, !PT ;  /* 0x0000000204047812 */ /* 0x000fc800078efcff */
[----:B------:R-:W-:-:S13]  /*9700*/  ISETP.NE.AND P0, PT, R4, 0x3, PT ;  /* 0x000000030400780c */ /* 0x000fda0003f05270 */
[----:B------:R-:W-:Y:S05]  /*9710*/  @!P0 BRA `(.L_x_188) ;  /* 0x0000000000048947 */ /* 0x000fea0003800000 */
[----:B------:R-:W-:Y:S01]  /*9720*/  BPT.TRAP 0x1 ;  /* 0x000000040000795c */ /* 0x000fe20000300000 */
.L_x_188:
[----:B------:R-:W0:Y:S01]  /*9730*/  S2R R3, SR_CgaCtaId ;  /* 0x0000000000037919 */ /* 0x000e220000008800 */
[----:B------:R-:W-:Y:S02]  /*9740*/  MOV R0, 0x400 ;  /* 0x0000040000007802 */ /* 0x000fe40000000f00 */
[----:B------:R-:W-:Y:S02]  /*9750*/  SHF.L.U32 R2, R14, 0x1f, RZ ;  /* 0x0000001f0e027819 */ /* 0x000fe400000006ff */
[----:B0-----:R-:W-:-:S05]  /*9760*/  LEA R0, R3, R0, 0x18 ;  /* 0x0000000003007211 */ /* 0x001fca00078ec0ff */
[----:B------:R-:W-:-:S04]  /*9770*/  VIADD R0, R0, 0x20 ;  /* 0x0000002000007836 */ /* 0x000fc80000000000 */
[C---:B------:R-:W-:Y:S02]  /*9780*/  IMAD R5, R13.reuse, 0x8, R0 ;  /* 0x000000080d057824 */ /* 0x040fe400078e0200 */
[----:B------:R-:W-:Y:S02]  /*9790*/  VIADD R13, R13, 0x1 ;  /* 0x000000010d0d7836 */ /* 0x000fe40000000000 */
[----:B------:R-:W0:Y:S03]  /*97a0*/  SYNCS.PHASECHK.TRANS64.TRYWAIT P0, [R5+URZ], R2 ;  /* 0x00000002050075a7 */ /* 0x000e26000800017f */
[----:B------:R-:W-:-:S04]  /*97b0*/  ISETP.NE.AND P1, PT, R13, 0x4, PT ;  /* 0x000000040d00780c */ /* 0x000fc80003f25270 */
[----:B------:R-:W-:Y:S02]  /*97c0*/  SEL R3, RZ, 0x1, P1 ;  /* 0x00000001ff037807 */ /* 0x000fe40000800000 */
[----:B------:R-:W-:Y:S02]  /*97d0*/  SEL R13, R13, RZ, P1 ;  /* 0x000000ff0d0d7207 */ /* 0x000fe40000800000 */
[----:B------:R-:W-:-:S03]  /*97e0*/  LOP3.LUT R14, R14, R3, RZ, 0x3c, !PT ;  /* 0x000000030e0e7212 */ /* 0x000fc600078e3cff */
[----:B------:R-:W-:Y:S01]  /*97f0*/  IMAD R7, R13, 0x8, R0 ;  /* 0x000000080d077824 */ /* 0x000fe200078e0200 */
[----:B------:R-:W-:Y:S01]  /*9800*/  SHF.L.U32 R4, R14, 0x1f, RZ ;  /* 0x0000001f0e047819 */ /* 0x000fe200000006ff */
[----:B0-----:R-:W-:Y:S06]  /*9810*/  @!P0 BRA `(.L_x_189) ;  /* 0x0000000000e48947 */ /* 0x001fec0003800000 */
.L_x_200:
[----:B------:R-:W1:Y:S01]  /*9820*/  SYNCS.PHASECHK.TRANS64.TRYWAIT P0, [R7+URZ], R4 ;  /* 0x00000004070075a7 */ /* 0x000e62000800017f */
[----:B0-----:R-:W-:-:S05]  /*9830*/  VIADD R2, R13, 0x1 ;  /* 0x000000010d027836 */ /* 0x001fca0000000000 */
[----:B------:R-:W-:-:S04]  /*9840*/  ISETP.NE.AND P1, PT, R2, 0x4, PT ;  /* 0x000000040200780c */ /* 0x000fc80003f25270 */
[----:B------:R-:W-:Y:S02]  /*9850*/  SEL R3, RZ, 0x1, P1 ;  /* 0x00000001ff037807 */ /* 0x000fe40000800000 */
[----:B------:R-:W-:Y:S02]  /*9860*/  SEL R9, R2, RZ, P1 ;  /* 0x000000ff02097207 */ /* 0x000fe40000800000 */
[----:B------:R-:W-:-:S03]  /*9870*/  LOP3.LUT R11, R14, R3, RZ, 0x3c, !PT ;  /* 0x000000030e0b7212 */ /* 0x000fc600078e3cff */
[----:B------:R-:W-:Y:S01]  /*9880*/  IMAD R6, R9, 0x8, R0 ;  /* 0x0000000809067824 */ /* 0x000fe200078e0200 */
[----:B------:R-:W-:Y:S01]  /*9890*/  SHF.L.U32 R5, R11, 0x1f, RZ ;  /* 0x0000001f0b057819 */ /* 0x000fe200000006ff */
[----:B-1----:R-:W-:Y:S06]  /*98a0*/  @!P0 BRA `(.L_x_190) ;  /* 0x0000000000d48947 */ /* 0x002fec0003800000 */
.L_x_201:
[----:B------:R-:W1:Y:S01]  /*98b0*/  SYNCS.PHASECHK.TRANS64.TRYWAIT P0, [R6+URZ], R5 ;  /* 0x00000005060075a7 */ /* 0x000e62000800017f */
[----:B------:R-:W-:-:S05]  /*98c0*/  VIADD R2, R9, 0x1 ;  /* 0x0000000109027836 */ /* 0x000fca0000000000 */
[----:B------:R-:W-:-:S04]  /*98d0*/  ISETP.NE.AND P1, PT, R2, 0x4, PT ;  /* 0x000000040200780c */ /* 0x000fc80003f25270 */
[----:B0-----:R-:W-:Y:S02]  /*98e0*/  SEL R4, RZ, 0x1, P1 ;  /* 0x00000001ff047807 */ /* 0x001fe40000800000 */
[----:B------:R-:W-:Y:S02]  /*98f0*/  SEL R3, R2, RZ, P1 ;  /* 0x000000ff02037207 */ /* 0x000fe40000800000 */
[----:B------:R-:W-:Y:S01]  /*9900*/  LOP3.LUT R4, R11, R4, RZ, 0x3c, !PT ;  /* 0x000000040b047212 */ /* 0x000fe200078e3cff */
[----:B-1----:R-:W-:Y:S06]  /*9910*/  @!P0 BRA `(.L_x_191) ;  /* 0x0000000000cc8947 */ /* 0x002fec0003800000 */
.L_x_202:
[----:B------:R-:W-:Y:S01]  /*9920*/  IMAD R3, R3, 0x8, R0 ;  /* 0x0000000803037824 */ /* 0x000fe200078e0200 */
[----:B------:R-:W-:-:S07]  /*9930*/  SHF.L.U32 R0, R4, 0x1f, RZ ;  /* 0x0000001f04007819 */ /* 0x000fce00000006ff */
.L_x_192:
[----:B-1----:R1:W2:Y:S02]  /*9940*/  SYNCS.PHASECHK.TRANS64.TRYWAIT P0, [R3+URZ], R0 ;  /* 0x00000000030075a7 */ /* 0x0022a4000800017f */
[----:B--2---:R-:W-:Y:S05]  /*9950*/  @!P0 NANOSLEEP.SYNCS 0x989680 ;  /* 0x009896800000895d */ /* 0x004fea0003900000 */
[----:B------:R-:W2:Y:S02]  /*9960*/  @!P0 SYNCS.PHASECHK.TRANS64 P0, [R3+URZ], R0 ;  /* 0x00000000030085a7 */ /* 0x000ea4000800007f */
[----:B--2---:R-:W-:Y:S05]  /*9970*/  @!P0 BRA `(.L_x_192) ;  /* 0xfffffffc00f08947 */ /* 0x004fea000383ffff */
.L_x_187:
[----:B------:R-:W-:Y:S05]  /*9980*/  BSYNC B0 ;  /* 0x0000000000007941 */ /* 0x000fea0003800000 */
.L_x_186:
[----:B------:R-:W-:Y:S05]  /*9990*/  EXIT ;  /* 0x000000000000794d */ /* 0x000fea0003800000 */
.L_x_21:
[----:B-1----:R-:W-:-:S04]  /*99a0*/  IMAD.U32 R13, RZ, RZ, UR6 ;  /* 0x00000006ff0d7e24 */ /* 0x002fc8000f8e00ff */
[----:B------:R1:W4:Y:S03]  /*99b0*/  SYNCS.PHASECHK.TRANS64.TRYWAIT P0, [R13+URZ], R12 ;  /* 0x0000000c0d0075a7 */ /* 0x000326000800017f */
[----:B----4-:R-:W-:Y:S05]  /*99c0*/  @!P0 NANOSLEEP.SYNCS 0x989680 ;  /* 0x009896800000895d */ /* 0x010fea0003900000 */
[----:B------:R-:W4:Y:S02]  /*99d0*/  @!P0 SYNCS.PHASECHK.TRANS64 P0, [R13+URZ], R12 ;  /* 0x0000000c0d0085a7 */ /* 0x000f24000800007f */
[----:B----4-:R-:W-:Y:S05]  /*99e0*/  @!P0 BRA `(.L_x_21) ;  /* 0xfffffffc00ec8947 */ /* 0x010fea000383ffff */
[----:B------:R-:W-:Y:S05]  /*99f0*/  BRA `(.L_x_20) ;  /* 0xffffff7c00807947 */ /* 0x000fea000383ffff */
.L_x_27:
[----:B-1----:R-:W-:-:S04]  /*9a00*/  IMAD.U32 R15, RZ, RZ, UR13 ;  /* 0x0000000dff0f7e24 */ /* 0x002fc8000f8e00ff */
[----:B------:R1:W4:Y:S03]  /*9a10*/  SYNCS.PHASECHK.TRANS64.TRYWAIT P0, [R15+URZ], R14 ;  /* 0x0000000e0f0075a7 */ /* 0x000326000800017f */
[----:B----4-:R-:W-:Y:S05]  /*9a20*/  @!P0 NANOSLEEP.SYNCS 0x989680 ;  /* 0x009896800000895d */ /* 0x010fea0003900000 */
[----:B------:R-:W4:Y:S02]  /*9a30*/  @!P0 SYNCS.PHASECHK.TRANS64 P0, [R15+URZ], R14 ;  /* 0x0000000e0f0085a7 */ /* 0x000f24000800007f */
[----:B----4-:R-:W-:Y:S05]  /*9a40*/  @!P0 BRA `(.L_x_27) ;  /* 0xfffffffc00ec8947 */ /* 0x010fea000383ffff */
[----:B------:R-:W-:Y:S05]  /*9a50*/  BRA `(.L_x_26) ;  /* 0xffffff8800347947 */ /* 0x000fea000383ffff */
.L_x_174:
[----:B------:R-:W-:Y:S01]  /*9a60*/  BSSY B1, `(.L_x_193) ;  /* 0x0000006000017945 */ /* 0x000fe20003800000 */
[----:B------:R-:W-:-:S07]  /*9a70*/  IMAD.MOV.U32 R5, RZ, RZ, -0x1 ;  /* 0xffffffffff057424 */ /* 0x000fce00078e00ff */
[----:B------:R-:W-:Y:S05]  /*9a80*/  WARPSYNC.COLLECTIVE R5, `(.L_x_194) ;  /* 0x00000000050c7348 */ /* 0x000fea0003c00000 */
[----:B------:R-:W-:Y:S02]  /*9a90*/  ELECT P0, UR62, PT ;  /* 0x00000000003e782f */ /* 0x000fe40003800000 */
[----:B------:R-:W-:Y:S01]  /*9aa0*/  MOV R5, UR62 ;  /* 0x0000003e00057c02 */ /* 0x000fe20008000f00 */
[----:B------:R-:W-:Y:S10]  /*9ab0*/  ENDCOLLECTIVE ;  /* 0x000000000000791b */ /* 0x000ff40003800000 */
.L_x_194:
[----:B------:R-:W-:Y:S05]  /*9ac0*/  BSYNC B1 ;  /* 0x0000000000017941 */ /* 0x000fea0003800000 */
.L_x_193:
[----:B------:R-:W-:Y:S05]  /*9ad0*/  BRA `(.L_x_195) ;  /* 0xfffffff000347947 */ /* 0x000fea000383ffff */
.L_x_177:
[----:B-1----:R1:W2:Y:S02]  /*9ae0*/  SYNCS.PHASECHK.TRANS64.TRYWAIT P0, [R19+URZ+0x20], R8 ;  /* 0x00002008130075a7 */ /* 0x0022a4000800017f */
[----:B--2---:R-:W-:Y:S05]  /*9af0*/  @!P0 NANOSLEEP.SYNCS 0x989680 ;  /* 0x009896800000895d */ /* 0x004fea0003900000 */
[----:B------:R-:W2:Y:S02]  /*9b00*/  @!P0 SYNCS.PHASECHK.TRANS64 P0, [R19+URZ+0x20], R8 ;  /* 0x00002008130085a7 */ /* 0x000ea4000800007f */
[----:B--2---:R-:W-:Y:S05]  /*9b10*/  @!P0 BRA `(.L_x_177) ;  /* 0xfffffffc00f08947 */ /* 0x004fea000383ffff */
[----:B------:R-:W-:Y:S05]  /*9b20*/  BRA `(.L_x_196) ;  /* 0xfffffff000707947 */ /* 0x000fea000383ffff */
.L_x_185:
[----:B------:R-:W-:Y:S01]  /*9b30*/  BSSY B0, `(.L_x_197) ;  /* 0x0000006000007945 */ /* 0x000fe20003800000 */
[----:B------:R-:W-:-:S07]  /*9b40*/  IMAD.MOV.U32 R5, RZ, RZ, -0x1 ;  /* 0xffffffffff057424 */ /* 0x000fce00078e00ff */
[----:B------:R-:W-:Y:S05]  /*9b50*/  WARPSYNC.COLLECTIVE R5, `(.L_x_198) ;  /* 0x00000000050c7348 */ /* 0x000fea0003c00000 */
[----:B------:R-:W-:Y:S02]  /*9b60*/  ELECT P0, UR62, PT ;  /* 0x00000000003e782f */ /* 0x000fe40003800000 */
[----:B------:R-:W-:Y:S01]  /*9b70*/  MOV R5, UR62 ;  /* 0x0000003e00057c02 */ /* 0x000fe20008000f00 */
[----:B------:R-:W-:Y:S10]  /*9b80*/  ENDCOLLECTIVE ;  /* 0x000000000000791b */ /* 0x000ff40003800000 */
.L_x_198:
[----:B------:R-:W-:Y:S05]  /*9b90*/  BSYNC B0 ;  /* 0x0000000000007941 */ /* 0x000fea0003800000 */
.L_x_197:
[----:B------:R-:W-:Y:S05]  /*9ba0*/  BRA `(.L_x_199) ;  /* 0xfffffff800c87947 */ /* 0x000fea000383ffff */
.L_x_189:
[----:B0-----:R0:W1:Y:S02]  /*9bb0*/  SYNCS.PHASECHK.TRANS64.TRYWAIT P0, [R5+URZ], R2 ;  /* 0x00000002050075a7 */ /* 0x001064000800017f */
[----:B-1----:R-:W-:Y:S05]  /*9bc0*/  @!P0 NANOSLEEP.SYNCS 0x989680 ;  /* 0x009896800000895d */ /* 0x002fea0003900000 */
[----:B------:R-:W1:Y:S02]  /*9bd0*/  @!P0 SYNCS.PHASECHK.TRANS64 P0, [R5+URZ], R2 ;  /* 0x00000002050085a7 */ /* 0x000e64000800007f */
[----:B-1----:R-:W-:Y:S05]  /*9be0*/  @!P0 BRA `(.L_x_189) ;  /* 0xfffffffc00f08947 */ /* 0x002fea000383ffff */
[----:B------:R-:W-:Y:S05]  /*9bf0*/  BRA `(.L_x_200) ;  /* 0xfffffffc00087947 */ /* 0x000fea000383ffff */
.L_x_190:
[----:B0-----:R0:W1:Y:S02]  /*9c00*/  SYNCS.PHASECHK.TRANS64.TRYWAIT P0, [R7+URZ], R4 ;  /* 0x00000004070075a7 */ /* 0x001064000800017f */
[----:B-1----:R-:W-:Y:S05]  /*9c10*/  @!P0 NANOSLEEP.SYNCS 0x989680 ;  /* 0x009896800000895d */ /* 0x002fea0003900000 */
[----:B------:R-:W1:Y:S02]  /*9c20*/  @!P0 SYNCS.PHASECHK.TRANS64 P0, [R7+URZ], R4 ;  /* 0x00000004070085a7 */ /* 0x000e64000800007f */
[----:B-1----:R-:W-:Y:S05]  /*9c30*/  @!P0 BRA `(.L_x_190) ;  /* 0xfffffffc00f08947 */ /* 0x002fea000383ffff */
[----:B------:R-:W-:Y:S05]  /*9c40*/  BRA `(.L_x_201) ;  /* 0xfffffffc00187947 */ /* 0x000fea000383ffff */
.L_x_191:
[----:B0-----:R0:W1:Y:S02]  /*9c50*/  SYNCS.PHASECHK.TRANS64.TRYWAIT P0, [R6+URZ], R5 ;  /* 0x00000005060075a7 */ /* 0x001064000800017f */
[----:B-1----:R-:W-:Y:S05]  /*9c60*/  @!P0 NANOSLEEP.SYNCS 0x989680 ;  /* 0x009896800000895d */ /* 0x002fea0003900000 */
[----:B------:R-:W1:Y:S02]  /*9c70*/  @!P0 SYNCS.PHASECHK.TRANS64 P0, [R6+URZ], R5 ;  /* 0x00000005060085a7 */ /* 0x000e64000800007f */
[----:B-1----:R-:W-:Y:S05]  /*9c80*/  @!P0 BRA `(.L_x_191) ;  /* 0xfffffffc00f08947 */ /* 0x002fea000383ffff */
[----:B------:R-:W-:Y:S05]  /*9c90*/  BRA `(.L_x_202) ;  /* 0xfffffffc00207947 */ /* 0x000fea000383ffff */
.L_x_203:
[----:B------:R-:W-:-:S00]  /*9ca0*/  BRA `(.L_x_203) ;  /* 0xfffffffc00fc7947 */ /* 0x000fc0000383ffff */
[----:B------:R-:W-:-:S00]  /*9cb0*/  NOP ;  /* 0x0000000000007918 */ /* 0x000fc00000000000 */
        /* <DEDUP_REMOVED lines=12> */
.L_x_204:


//--------------------- .nv.shared._ZN7cutlass13device_kernelINS_4gemm6kernel13GemmUniversalIN4cute5tupleIJiiiiEEENS1_10collective13CollectiveMmaINS1_37MainloopSm90TmaGmmaWarpSpecializedFP8ILi4ENS5_IJNS4_1CILi2EEESB_NSA_ILi1EEEEEENS1_35KernelTmaWarpSpecializedCooperativeEEENS5_IJNSA_ILi256EEENSA_ILi64EEENSA_ILi128EEEEEENS_12float_e5m2_tENS5_IJlSC_lEEESK_SL_NS4_8TiledMMAINS4_8MMA_AtomIJNS4_4SM904GMMA30MMA_64x64x32_F32E5M2E5M2_SS_TNILNSP_7ScaleInE1ELSR_1EEEEEENS4_6LayoutINS5_IJSB_SC_SC_EEENS5_IJSC_NSA_ILi0EEESW_EEEEENS5_IJNS4_10UnderscoreESZ_SZ_EEEEENS4_23SM90_TMA_LOAD_MULTICASTENS4_14ComposedLayoutINS4_7SwizzleILi3ELi4ELi3EEENS4_18smem_ptr_flag_bitsILi8EEENSU_INS5_IJNSA_ILi8EEESI_EEENS5_IJSI_SC_EEEEEEEvNS4_8identityES12_S1C_vS1D_EENS_8epilogue10collective6detail29Sm90TmaWarpSpecializedAdapterINS1G_15DefaultEpilogueISK_SL_SL_NS1F_6thread17LinearCombinationISK_Li1EffLNS1K_9ScaleType4KindE0ELNS_15FloatRoundStyleE2ESK_EENS1_15EpilogueDefaultEEEEEvvEEEEvNT_6ParamsE --------------------------
	.section	.nv.shared._ZN7cutlass13device_kernelINS_4gemm6kernel13GemmUniversalIN4cute5tupleIJiiiiEEENS1_10collective13CollectiveMmaINS1_37MainloopSm90TmaGmmaWarpSpecializedFP8ILi4ENS5_IJNS4_1CILi2EEESB_NSA_ILi1EEEEEENS1_35KernelTmaWarpSpecializedCooperativeEEENS5_IJNSA_ILi256EEENSA_ILi64EEENSA_ILi128EEEEEENS_12float_e5m2_tENS5_IJlSC_lEEESK_SL_NS4_8TiledMMAINS4_8MMA_AtomIJNS4_4SM904GMMA30MMA_64x64x32_F32E5M2E5M2_SS_TNILNSP_7ScaleInE1ELSR_1EEEEEENS4_6LayoutINS5_IJSB_SC_SC_EEENS5_IJSC_NSA_ILi0EEESW_EEEEENS5_IJNS4_10UnderscoreESZ_SZ_EEEEENS4_23SM90_TMA_LOAD_MULTICASTENS4_14ComposedLayoutINS4_7SwizzleILi3ELi4ELi3EEENS4_18smem_ptr_flag_bitsILi8EEENSU_INS5_IJNSA_ILi8EEESI_EEENS5_IJSI_SC_EEEEEEEvNS4_8identityES12_S1C_vS1D_EENS_8epilogue10collective6detail29Sm90TmaWarpSpecializedAdapterINS1G_15DefaultEpilogueISK_SL_SL_NS1F_6thread17LinearCombinationISK_Li1EffLNS1K_9ScaleType4KindE0ELNS_15FloatRoundStyleE2ESK_EENS1_15EpilogueDefaultEEEEEvvEEEEvNT_6ParamsE,"aw",@nobits
	.sectionflags	@""
	.align	16
	.zero		1024


//--------------------- .nv.shared.reserved.0     --------------------------
	.section	.nv.shared.reserved.0,"aw",@nobits
	.weak		__nv_reservedSMEM_offset_0_alias
	.size		__nv_reservedSMEM_offset_0_alias, 0, 0
	.other		__nv_reservedSMEM_offset_0_alias,@"STO_CUDA_RESERVED_SHARED STV_DEFAULT"
__nv_reservedSMEM_offset_0_alias:
	.zero		0


//--------------------- .nv.global                --------------------------
	.section	.nv.global,"aw",@nobits
.nv.global:
	.type		_ZN39_INTERNAL_6e0480fe_4_k_cu_b40a544d_54974cute1_E,@object
	.size		_ZN39_INTERNAL_6e0480fe_4_k_cu_b40a544d_54974cute1_E,(_ZN39_INTERNAL_6e0480fe_4_k_cu_b40a544d_54974cuda3std3__45__cpo6cbeginE - _ZN39_INTERNAL_6e0480fe_4_k_cu_b40a544d_54974cute1_E)
_ZN39_INTERNAL_6e0480fe_4_k_cu_b40a544d_54974cute1_E:
	.zero		1
	.type		_ZN39_INTERNAL_6e0480fe_4_k_cu_b40a544d_54974cuda3std3__45__cpo6cbeginE,@object
	.size		_ZN39_INTERNAL_6e0480fe_4_k_cu_b40a544d_54974cuda3std3__45__cpo6cbeginE,(_ZN39_INTERNAL_6e0480fe_4_k_cu_b40a544d_54974cuda3std3__48in_placeE - _ZN39_INTERNAL_6e0480fe_4_k_cu_b40a544d_54974cuda3std3__45__cpo6cbeginE)
_ZN39_INTERNAL_6e0480fe_4_k_cu_b40a544d_54974cuda3std3__45__cpo6cbeginE:
	.zero		1
	.type		_ZN39_INTERNAL_6e0480fe_4_k_cu_b40a544d_54974cuda3std3__48in_placeE,@object
	.size		_ZN39_INTERNAL_6e0480fe_4_k_cu_b40a544d_54974cuda3std3__48in_placeE,(_ZN39_INTERNAL_6e0480fe_4_k_cu_b40a544d_54974cuda3std6ranges3__45__cpo9iter_moveE - _ZN39_INTERNAL_6e0480fe_4_k_cu_b40a544d_54974cuda3std3__48in_placeE)
_ZN39_INTERNAL_6e0480fe_4_k_cu_b40a544d_54974cuda3std3__48in_placeE:
	.zero		1
	.type		_ZN39_INTERNAL_6e0480fe_4_k_cu_b40a544d_54974cuda3std6ranges3__45__cpo9iter_moveE,@object
	.size		_ZN39_INTERNAL_6e0480fe_4_k_cu_b40a544d_54974cuda3std6ranges3__45__cpo9iter_moveE,(_ZN39_INTERNAL_6e0480fe_4_k_cu_b40a544d_54974cuda3std3__45__cpo5beginE - _ZN39_INTERNAL_6e0480fe_4_k_cu_b40a544d_54974cuda3std6ranges3__45__cpo9iter_moveE)
_ZN39_INTERNAL_6e0480fe_4_k_cu_b40a544d_54974cuda3std6ranges3__45__cpo9iter_moveE:
	.zero		1
	.type		_ZN39_INTERNAL_6e0480fe_4_k_cu_b40a544d_54974cuda3std3__45__cpo5beginE,@object
	.size		_ZN39_INTERNAL_6e0480fe_4_k_cu_b40a544d_54974cuda3std3__45__cpo5beginE,(_ZN39_INTERNAL_6e0480fe_4_k_cu_b40a544d_54974cuda3std3__441_GLOBAL__N__6e0480fe_4_k_cu_b40a544d_54976ignoreE - _ZN39_INTERNAL_6e0480fe_4_k_cu_b40a544d_54974cuda3std3__45__cpo5beginE)
_ZN39_INTERNAL_6e0480fe_4_k_cu_b40a544d_54974cuda3std3__45__cpo5beginE:
	.zero		1
	.type		_ZN39_INTERNAL_6e0480fe_4_k_cu_b40a544d_54974cuda3std3__441_GLOBAL__N__6e0480fe_4_k_cu_b40a544d_54976ignoreE,@object
	.size		_ZN39_INTERNAL_6e0480fe_4_k_cu_b40a544d_54974cuda3std3__441_GLOBAL__N__6e0480fe_4_k_cu_b40a544d_54976ignoreE,(_ZN39_INTERNAL_6e0480fe_4_k_cu_b40a544d_54974cute7productE - _ZN39_INTERNAL_6e0480fe_4_k_cu_b40a544d_54974cuda3std3__441_GLOBAL__N__6e0480fe_4_k_cu_b40a544d_54976ignoreE)
_ZN39_INTERNAL_6e0480fe_4_k_cu_b40a544d_54974cuda3std3__441_GLOBAL__N__6e0480fe_4_k_cu_b40a544d_54976ignoreE:
	.zero		1
	.type		_ZN39_INTERNAL_6e0480fe_4_k_cu_b40a544d_54974cute7productE,@object
	.size		_ZN39_INTERNAL_6e0480fe_4_k_cu_b40a544d_54974cute7productE,(_ZN39_INTERNAL_6e0480fe_4_k_cu_b40a544d_54974cuda3std3__45__cpo3endE - _ZN39_INTERNAL_6e0480fe_4_k_cu_b40a544d_54974cute7productE)
_ZN39_INTERNAL_6e0480fe_4_k_cu_b40a544d_54974cute7productE:
	.zero		1
	.type		_ZN39_INTERNAL_6e0480fe_4_k_cu_b40a544d_54974cuda3std3__45__cpo3endE,@object
	.size		_ZN39_INTERNAL_6e0480fe_4_k_cu_b40a544d_54974cuda3std3__45__cpo3endE,(_ZN39_INTERNAL_6e0480fe_4_k_cu_b40a544d_54974cuda3std3__419piecewise_constructE - _ZN39_INTERNAL_6e0480fe_4_k_cu_b40a544d_54974cuda3std3__45__cpo3endE)
_ZN39_INTERNAL_6e0480fe_4_k_cu_b40a544d_54974cuda3std3__45__cpo3endE:
	.zero		1
	.type		_ZN39_INTERNAL_6e0480fe_4_k_cu_b40a544d_54974cuda3std3__419piecewise_constructE,@object
	.size		_ZN39_INTERNAL_6e0480fe_4_k_cu_b40a544d_54974cuda3std3__419piecewise_constructE,(_ZN39_INTERNAL_6e0480fe_4_k_cu_b40a544d_54974cuda3std3__45__cpo4cendE - _ZN39_INTERNAL_6e0480fe_4_k_cu_b40a544d_54974cuda3std3__419piecewise_constructE)
_ZN39_INTERNAL_6e0480fe_4_k_cu_b40a544d_54974cuda3std3__419piecewise_constructE:
	.zero		1
	.type		_ZN39_INTERNAL_6e0480fe_4_k_cu_b40a544d_54974cuda3std3__45__cpo4cendE,@object
	.size		_ZN39_INTERNAL_6e0480fe_4_k_cu_b40a544d_54974cuda3std3__45__cpo4cendE,(_ZN39_INTERNAL_6e0480fe_4_k_cu_b40a544d_54974cuda3std6ranges3__45__cpo4swapE - _ZN39_INTERNAL_6e0480fe_4_k_cu_b40a544d_54974cuda3std3__45__cpo4cendE)
_ZN39_INTERNAL_6e0480fe_4_k_cu_b40a544d_54974cuda3std3__45__cpo4cendE:
	.zero		1
	.type		_ZN39_INTERNAL_6e0480fe_4_k_cu_b40a544d_54974cuda3std6ranges3__45__cpo4swapE,@object
	.size		_ZN39_INTERNAL_6e0480fe_4_k_cu_b40a544d_54974cuda3std6ranges3__45__cpo4swapE,(.L_7 - _ZN39_INTERNAL_6e0480fe_4_k_cu_b40a544d_54974cuda3std6ranges3__45__cpo4swapE)
_ZN39_INTERNAL_6e0480fe_4_k_cu_b40a544d_54974cuda3std6ranges3__45__cpo4swapE:
	.zero		1
.L_7:


//--------------------- .nv.constant0._ZN7cutlass13device_kernelINS_4gemm6kernel13GemmUniversalIN4cute5tupleIJiiiiEEENS1_10collective13CollectiveMmaINS1_37MainloopSm90TmaGmmaWarpSpecializedFP8ILi4ENS5_IJNS4_1CILi2EEESB_NSA_ILi1EEEEEENS1_35KernelTmaWarpSpecializedCooperativeEEENS5_IJNSA_ILi256EEENSA_ILi64EEENSA_ILi128EEEEEENS_12float_e5m2_tENS5_IJlSC_lEEESK_SL_NS4_8TiledMMAINS4_8MMA_AtomIJNS4_4SM904GMMA30MMA_64x64x32_F32E5M2E5M2_SS_TNILNSP_7ScaleInE1ELSR_1EEEEEENS4_6LayoutINS5_IJSB_SC_SC_EEENS5_IJSC_NSA_ILi0EEESW_EEEEENS5_IJNS4_10UnderscoreESZ_SZ_EEEEENS4_23SM90_TMA_LOAD_MULTICASTENS4_14ComposedLayoutINS4_7SwizzleILi3ELi4ELi3EEENS4_18smem_ptr_flag_bitsILi8EEENSU_INS5_IJNSA_ILi8EEESI_EEENS5_IJSI_SC_EEEEEEEvNS4_8identityES12_S1C_vS1D_EENS_8epilogue10collective6detail29Sm90TmaWarpSpecializedAdapterINS1G_15DefaultEpilogueISK_SL_SL_NS1F_6thread17LinearCombinationISK_Li1EffLNS1K_9ScaleType4KindE0ELNS_15FloatRoundStyleE2ESK_EENS1_15EpilogueDefaultEEEEEvvEEEEvNT_6ParamsE --------------------------
	.section	.nv.constant0._ZN7cutlass13device_kernelINS_4gemm6kernel13GemmUniversalIN4cute5tupleIJiiiiEEENS1_10collective13CollectiveMmaINS1_37MainloopSm90TmaGmmaWarpSpecializedFP8ILi4ENS5_IJNS4_1CILi2EEESB_NSA_ILi1EEEEEENS1_35KernelTmaWarpSpecializedCooperativeEEENS5_IJNSA_ILi256EEENSA_ILi64EEENSA_ILi128EEEEEENS_12float_e5m2_tENS5_IJlSC_lEEESK_SL_NS4_8TiledMMAINS4_8MMA_AtomIJNS4_4SM904GMMA30MMA_64x64x32_F32E5M2E5M2_SS_TNILNSP_7ScaleInE1ELSR_1EEEEEENS4_6LayoutINS5_IJSB_SC_SC_EEENS5_IJSC_NSA_ILi0EEESW_EEEEENS5_IJNS4_10UnderscoreESZ_SZ_EEEEENS4_23SM90_TMA_LOAD_MULTICASTENS4_14ComposedLayoutINS4_7SwizzleILi3ELi4ELi3EEENS4_18smem_ptr_flag_bitsILi8EEENSU_INS5_IJNSA_ILi8EEESI_EEENS5_IJSI_SC_EEEEEEEvNS4_8identityES12_S1C_vS1D_EENS_8epilogue10collective6detail29Sm90TmaWarpSpecializedAdapterINS1G_15DefaultEpilogueISK_SL_SL_NS1F_6thread17LinearCombinationISK_Li1EffLNS1K_9ScaleType4KindE0ELNS_15FloatRoundStyleE2ESK_EENS1_15EpilogueDefaultEEEEEvvEEEEvNT_6ParamsE,"a",@progbits
	.sectionflags	@""
	.align	4
.nv.constant0._ZN7cutlass13device_kernelINS_4gemm6kernel13GemmUniversalIN4cute5tupleIJiiiiEEENS1_10collective13CollectiveMmaINS1_37MainloopSm90TmaGmmaWarpSpecializedFP8ILi4ENS5_IJNS4_1CILi2EEESB_NSA_ILi1EEEEEENS1_35KernelTmaWarpSpecializedCooperativeEEENS5_IJNSA_ILi256EEENSA_ILi64EEENSA_ILi128EEEEEENS_12float_e5m2_tENS5_IJlSC_lEEESK_SL_NS4_8TiledMMAINS4_8MMA_AtomIJNS4_4SM904GMMA30MMA_64x64x32_F32E5M2E5M2_SS_TNILNSP_7ScaleInE1ELSR_1EEEEEENS4_6LayoutINS5_IJSB_SC_SC_EEENS5_IJSC_NSA_ILi0EEESW_EEEEENS5_IJNS4_10UnderscoreESZ_SZ_EEEEENS4_23SM90_TMA_LOAD_MULTICASTENS4_14ComposedLayoutINS4_7SwizzleILi3ELi4ELi3EEENS4_18smem_ptr_flag_bitsILi8EEENSU_INS5_IJNSA_ILi8EEESI_EEENS5_IJSI_SC_EEEEEEEvNS4_8identityES12_S1C_vS1D_EENS_8epilogue10collective6detail29Sm90TmaWarpSpecializedAdapterINS1G_15DefaultEpilogueISK_SL_SL_NS1F_6thread17LinearCombinationISK_Li1EffLNS1K_9ScaleType4KindE0ELNS_15FloatRoundStyleE2ESK_EENS1_15EpilogueDefaultEEEEEvvEEEEvNT_6ParamsE:
	.zero		1664


//--------------------- SYMBOLS --------------------------

	.type		.nv.reservedSmem.offset0,@object
	.size		.nv.reservedSmem.offset0,0x4
